//
// Generated by NVIDIA NVVM Compiler
//
// Compiler Build ID: CL-36424714
// Cuda compilation tools, release 13.0, V13.0.88
// Based on NVVM 20.0.0
//

.version 9.0
.target sm_100
.address_size 64

	// .globl	_Z14gaussianKernelPhS_iiiifPf
// _ZZ12embossKernelPhS_iiifE12sharedKernel has been demoted
.global .align 4 .b8 __cudart_i2opi_f[24] = {65, 144, 67, 60, 153, 149, 98, 219, 192, 221, 52, 245, 209, 87, 39, 252, 41, 21, 68, 78, 110, 131, 249, 162};

.visible .entry _Z14gaussianKernelPhS_iiiifPf(
	.param .u64 .ptr .align 1 _Z14gaussianKernelPhS_iiiifPf_param_0,
	.param .u64 .ptr .align 1 _Z14gaussianKernelPhS_iiiifPf_param_1,
	.param .u32 _Z14gaussianKernelPhS_iiiifPf_param_2,
	.param .u32 _Z14gaussianKernelPhS_iiiifPf_param_3,
	.param .u32 _Z14gaussianKernelPhS_iiiifPf_param_4,
	.param .u32 _Z14gaussianKernelPhS_iiiifPf_param_5,
	.param .f32 _Z14gaussianKernelPhS_iiiifPf_param_6,
	.param .u64 .ptr .align 1 _Z14gaussianKernelPhS_iiiifPf_param_7
)
{
	.reg .pred 	%p<8>;
	.reg .b16 	%rs<16>;
	.reg .b32 	%r<137>;
	.reg .b32 	%f<61>;
	.reg .b64 	%rd<48>;

	ld.param.u64 	%rd4, [_Z14gaussianKernelPhS_iiiifPf_param_0];
	ld.param.u32 	%r33, [_Z14gaussianKernelPhS_iiiifPf_param_2];
	ld.param.u32 	%r34, [_Z14gaussianKernelPhS_iiiifPf_param_3];
	ld.param.u32 	%r35, [_Z14gaussianKernelPhS_iiiifPf_param_4];
	ld.param.u32 	%r36, [_Z14gaussianKernelPhS_iiiifPf_param_5];
	ld.param.u64 	%rd5, [_Z14gaussianKernelPhS_iiiifPf_param_7];
	cvta.to.global.u64 	%rd1, %rd5;
	cvta.to.global.u64 	%rd2, %rd4;
	mov.u32 	%r37, %ctaid.x;
	mov.u32 	%r38, %ntid.x;
	mov.u32 	%r39, %tid.x;
	mad.lo.s32 	%r1, %r37, %r38, %r39;
	mul.lo.s32 	%r40, %r34, %r33;
	mul.lo.s32 	%r41, %r40, %r35;
	setp.ge.s32 	%p1, %r1, %r41;
	@%p1 bra 	$L__BB0_14;
	div.s32 	%r3, %r1, %r35;
	mul.lo.s32 	%r42, %r3, %r35;
	sub.s32 	%r2, %r1, %r42;
	rem.s32 	%r4, %r3, %r33;
	neg.s32 	%r5, %r36;
	setp.lt.s32 	%p2, %r36, 0;
	mov.f32 	%f60, 0f3F000000;
	@%p2 bra 	$L__BB0_13;
	add.s32 	%r6, %r33, -1;
	shl.b32 	%r43, %r36, 1;
	or.b32  	%r7, %r43, 1;
	and.b32  	%r8, %r43, 6;
	and.b32  	%r9, %r36, 1;
	sub.s32 	%r10, 3, %r36;
	sub.s32 	%r11, %r4, %r36;
	div.s32 	%r12, %r3, %r33;
	mov.f32 	%f57, 0f00000000;
	mov.u32 	%r129, %r5;
$L__BB0_3:
	ld.param.u32 	%r128, [_Z14gaussianKernelPhS_iiiifPf_param_3];
	setp.lt.u32 	%p3, %r36, 4;
	add.s32 	%r44, %r129, %r12;
	max.s32 	%r45, %r44, 0;
	add.s32 	%r46, %r128, -1;
	min.s32 	%r47, %r45, %r46;
	add.s32 	%r48, %r129, %r36;
	mul.lo.s32 	%r130, %r48, %r7;
	add.s32 	%r15, %r130, %r36;
	mul.lo.s32 	%r16, %r47, %r33;
	mov.u32 	%r135, %r5;
	@%p3 bra 	$L__BB0_7;
	and.b32  	%r49, %r7, 2147483640;
	neg.s32 	%r132, %r49;
	mov.u32 	%r131, %r11;
	mov.u32 	%r133, %r10;
$L__BB0_5:
	.pragma "nounroll";
	max.s32 	%r50, %r131, 0;
	min.s32 	%r51, %r50, %r6;
	add.s32 	%r52, %r51, %r16;
	mad.lo.s32 	%r53, %r52, %r35, %r2;
	cvt.s64.s32 	%rd6, %r53;
	add.s64 	%rd7, %rd2, %rd6;
	ld.global.u8 	%rs1, [%rd7];
	cvt.rn.f32.u16 	%f14, %rs1;
	mul.wide.s32 	%rd8, %r130, 4;
	add.s64 	%rd9, %rd1, %rd8;
	ld.global.f32 	%f15, [%rd9];
	fma.rn.f32 	%f16, %f15, %f14, %f57;
	add.s32 	%r54, %r131, 1;
	max.s32 	%r55, %r54, 0;
	min.s32 	%r56, %r55, %r6;
	add.s32 	%r57, %r56, %r16;
	mad.lo.s32 	%r58, %r57, %r35, %r2;
	cvt.s64.s32 	%rd10, %r58;
	add.s64 	%rd11, %rd2, %rd10;
	ld.global.u8 	%rs2, [%rd11];
	cvt.rn.f32.u16 	%f17, %rs2;
	ld.global.f32 	%f18, [%rd9+4];
	fma.rn.f32 	%f19, %f18, %f17, %f16;
	add.s32 	%r59, %r131, 2;
	max.s32 	%r60, %r59, 0;
	min.s32 	%r61, %r60, %r6;
	add.s32 	%r62, %r61, %r16;
	mad.lo.s32 	%r63, %r62, %r35, %r2;
	cvt.s64.s32 	%rd12, %r63;
	add.s64 	%rd13, %rd2, %rd12;
	ld.global.u8 	%rs3, [%rd13];
	cvt.rn.f32.u16 	%f20, %rs3;
	ld.global.f32 	%f21, [%rd9+8];
	fma.rn.f32 	%f22, %f21, %f20, %f19;
	add.s32 	%r64, %r131, 3;
	max.s32 	%r65, %r64, 0;
	min.s32 	%r66, %r65, %r6;
	add.s32 	%r67, %r66, %r16;
	mad.lo.s32 	%r68, %r67, %r35, %r2;
	cvt.s64.s32 	%rd14, %r68;
	add.s64 	%rd15, %rd2, %rd14;
	ld.global.u8 	%rs4, [%rd15];
	cvt.rn.f32.u16 	%f23, %rs4;
	ld.global.f32 	%f24, [%rd9+12];
	fma.rn.f32 	%f25, %f24, %f23, %f22;
	add.s32 	%r69, %r131, 4;
	max.s32 	%r70, %r69, 0;
	min.s32 	%r71, %r70, %r6;
	add.s32 	%r72, %r71, %r16;
	mad.lo.s32 	%r73, %r72, %r35, %r2;
	cvt.s64.s32 	%rd16, %r73;
	add.s64 	%rd17, %rd2, %rd16;
	ld.global.u8 	%rs5, [%rd17];
	cvt.rn.f32.u16 	%f26, %rs5;
	ld.global.f32 	%f27, [%rd9+16];
	fma.rn.f32 	%f28, %f27, %f26, %f25;
	add.s32 	%r74, %r131, 5;
	max.s32 	%r75, %r74, 0;
	min.s32 	%r76, %r75, %r6;
	add.s32 	%r77, %r76, %r16;
	mad.lo.s32 	%r78, %r77, %r35, %r2;
	cvt.s64.s32 	%rd18, %r78;
	add.s64 	%rd19, %rd2, %rd18;
	ld.global.u8 	%rs6, [%rd19];
	cvt.rn.f32.u16 	%f29, %rs6;
	ld.global.f32 	%f30, [%rd9+20];
	fma.rn.f32 	%f31, %f30, %f29, %f28;
	add.s32 	%r79, %r131, 6;
	max.s32 	%r80, %r79, 0;
	min.s32 	%r81, %r80, %r6;
	add.s32 	%r82, %r81, %r16;
	mad.lo.s32 	%r83, %r82, %r35, %r2;
	cvt.s64.s32 	%rd20, %r83;
	add.s64 	%rd21, %rd2, %rd20;
	ld.global.u8 	%rs7, [%rd21];
	cvt.rn.f32.u16 	%f32, %rs7;
	ld.global.f32 	%f33, [%rd9+24];
	fma.rn.f32 	%f34, %f33, %f32, %f31;
	add.s32 	%r84, %r131, 7;
	max.s32 	%r85, %r84, 0;
	min.s32 	%r86, %r85, %r6;
	add.s32 	%r87, %r86, %r16;
	mad.lo.s32 	%r88, %r87, %r35, %r2;
	cvt.s64.s32 	%rd22, %r88;
	add.s64 	%rd23, %rd2, %rd22;
	ld.global.u8 	%rs8, [%rd23];
	cvt.rn.f32.u16 	%f35, %rs8;
	ld.global.f32 	%f36, [%rd9+28];
	fma.rn.f32 	%f57, %f36, %f35, %f34;
	add.s32 	%r133, %r133, 8;
	add.s32 	%r132, %r132, 8;
	add.s32 	%r131, %r131, 8;
	add.s32 	%r130, %r130, 8;
	setp.ne.s32 	%p4, %r132, 0;
	@%p4 bra 	$L__BB0_5;
	add.s32 	%r135, %r133, -3;
$L__BB0_7:
	setp.lt.u32 	%p5, %r8, 3;
	@%p5 bra 	$L__BB0_9;
	add.s32 	%r89, %r135, %r4;
	max.s32 	%r90, %r89, 0;
	min.s32 	%r91, %r90, %r6;
	add.s32 	%r92, %r15, %r135;
	add.s32 	%r93, %r91, %r16;
	mad.lo.s32 	%r94, %r93, %r35, %r2;
	cvt.s64.s32 	%rd24, %r94;
	add.s64 	%rd25, %rd2, %rd24;
	ld.global.u8 	%rs9, [%rd25];
	cvt.rn.f32.u16 	%f37, %rs9;
	mul.wide.s32 	%rd26, %r92, 4;
	add.s64 	%rd27, %rd1, %rd26;
	ld.global.f32 	%f38, [%rd27];
	fma.rn.f32 	%f39, %f38, %f37, %f57;
	add.s32 	%r95, %r89, 1;
	max.s32 	%r96, %r95, 0;
	min.s32 	%r97, %r96, %r6;
	add.s32 	%r98, %r97, %r16;
	mad.lo.s32 	%r99, %r98, %r35, %r2;
	cvt.s64.s32 	%rd28, %r99;
	add.s64 	%rd29, %rd2, %rd28;
	ld.global.u8 	%rs10, [%rd29];
	cvt.rn.f32.u16 	%f40, %rs10;
	ld.global.f32 	%f41, [%rd27+4];
	fma.rn.f32 	%f42, %f41, %f40, %f39;
	add.s32 	%r100, %r89, 2;
	max.s32 	%r101, %r100, 0;
	min.s32 	%r102, %r101, %r6;
	add.s32 	%r103, %r102, %r16;
	mad.lo.s32 	%r104, %r103, %r35, %r2;
	cvt.s64.s32 	%rd30, %r104;
	add.s64 	%rd31, %rd2, %rd30;
	ld.global.u8 	%rs11, [%rd31];
	cvt.rn.f32.u16 	%f43, %rs11;
	ld.global.f32 	%f44, [%rd27+8];
	fma.rn.f32 	%f45, %f44, %f43, %f42;
	add.s32 	%r105, %r89, 3;
	max.s32 	%r106, %r105, 0;
	min.s32 	%r107, %r106, %r6;
	add.s32 	%r108, %r107, %r16;
	mad.lo.s32 	%r109, %r108, %r35, %r2;
	cvt.s64.s32 	%rd32, %r109;
	add.s64 	%rd33, %rd2, %rd32;
	ld.global.u8 	%rs12, [%rd33];
	cvt.rn.f32.u16 	%f46, %rs12;
	ld.global.f32 	%f47, [%rd27+12];
	fma.rn.f32 	%f57, %f47, %f46, %f45;
	add.s32 	%r135, %r135, 4;
$L__BB0_9:
	setp.eq.s32 	%p6, %r9, 0;
	@%p6 bra 	$L__BB0_11;
	add.s32 	%r110, %r135, %r4;
	max.s32 	%r111, %r110, 0;
	min.s32 	%r112, %r111, %r6;
	add.s32 	%r113, %r15, %r135;
	add.s32 	%r114, %r112, %r16;
	mad.lo.s32 	%r115, %r114, %r35, %r2;
	cvt.s64.s32 	%rd34, %r115;
	add.s64 	%rd35, %rd2, %rd34;
	ld.global.u8 	%rs13, [%rd35];
	cvt.rn.f32.u16 	%f48, %rs13;
	mul.wide.s32 	%rd36, %r113, 4;
	add.s64 	%rd37, %rd1, %rd36;
	ld.global.f32 	%f49, [%rd37];
	fma.rn.f32 	%f50, %f49, %f48, %f57;
	add.s32 	%r116, %r110, 1;
	max.s32 	%r117, %r116, 0;
	min.s32 	%r118, %r117, %r6;
	add.s32 	%r119, %r118, %r16;
	mad.lo.s32 	%r120, %r119, %r35, %r2;
	cvt.s64.s32 	%rd38, %r120;
	add.s64 	%rd39, %rd2, %rd38;
	ld.global.u8 	%rs14, [%rd39];
	cvt.rn.f32.u16 	%f51, %rs14;
	ld.global.f32 	%f52, [%rd37+4];
	fma.rn.f32 	%f57, %f52, %f51, %f50;
	add.s32 	%r135, %r135, 2;
$L__BB0_11:
	add.s32 	%r121, %r135, %r4;
	max.s32 	%r122, %r121, 0;
	min.s32 	%r123, %r122, %r6;
	add.s32 	%r124, %r15, %r135;
	add.s32 	%r125, %r123, %r16;
	mad.lo.s32 	%r126, %r125, %r35, %r2;
	cvt.s64.s32 	%rd40, %r126;
	add.s64 	%rd41, %rd2, %rd40;
	ld.global.u8 	%rs15, [%rd41];
	cvt.rn.f32.u16 	%f53, %rs15;
	mul.wide.s32 	%rd42, %r124, 4;
	add.s64 	%rd43, %rd1, %rd42;
	ld.global.f32 	%f54, [%rd43];
	fma.rn.f32 	%f57, %f54, %f53, %f57;
	add.s32 	%r32, %r129, 1;
	setp.ne.s32 	%p7, %r129, %r36;
	mov.u32 	%r129, %r32;
	@%p7 bra 	$L__BB0_3;
	add.f32 	%f60, %f57, 0f3F000000;
$L__BB0_13:
	ld.param.u64 	%rd47, [_Z14gaussianKernelPhS_iiiifPf_param_1];
	cvt.rzi.u32.f32 	%r127, %f60;
	cvt.s64.s32 	%rd44, %r1;
	cvta.to.global.u64 	%rd45, %rd47;
	add.s64 	%rd46, %rd45, %rd44;
	st.global.u8 	[%rd46], %r127;
$L__BB0_14:
	ret;

}
	// .globl	_Z12embossKernelPhS_iiif
.visible .entry _Z12embossKernelPhS_iiif(
	.param .u64 .ptr .align 1 _Z12embossKernelPhS_iiif_param_0,
	.param .u64 .ptr .align 1 _Z12embossKernelPhS_iiif_param_1,
	.param .u32 _Z12embossKernelPhS_iiif_param_2,
	.param .u32 _Z12embossKernelPhS_iiif_param_3,
	.param .u32 _Z12embossKernelPhS_iiif_param_4,
	.param .f32 _Z12embossKernelPhS_iiif_param_5
)
{
	.reg .pred 	%p<10>;
	.reg .b16 	%rs<11>;
	.reg .b32 	%r<30>;
	.reg .b32 	%f<34>;
	.reg .b64 	%rd<23>;
	// demoted variable
	.shared .align 4 .b8 _ZZ12embossKernelPhS_iiifE12sharedKernel[36];
	ld.param.u64 	%rd3, [_Z12embossKernelPhS_iiif_param_0];
	ld.param.u64 	%rd4, [_Z12embossKernelPhS_iiif_param_1];
	ld.param.u32 	%r4, [_Z12embossKernelPhS_iiif_param_2];
	ld.param.u32 	%r5, [_Z12embossKernelPhS_iiif_param_3];
	ld.param.u32 	%r6, [_Z12embossKernelPhS_iiif_param_4];
	ld.param.f32 	%f1, [_Z12embossKernelPhS_iiif_param_5];
	cvta.to.global.u64 	%rd1, %rd3;
	cvta.to.global.u64 	%rd2, %rd4;
	mov.u32 	%r7, %ctaid.x;
	mov.u32 	%r8, %ntid.x;
	mov.u32 	%r9, %tid.x;
	mad.lo.s32 	%r1, %r7, %r8, %r9;
	setp.ne.s32 	%p1, %r9, 0;
	@%p1 bra 	$L__BB1_2;
	mul.f32 	%f2, %f1, 0fC0000000;
	st.shared.f32 	[_ZZ12embossKernelPhS_iiifE12sharedKernel], %f2;
	neg.f32 	%f3, %f1;
	st.shared.f32 	[_ZZ12embossKernelPhS_iiifE12sharedKernel+4], %f3;
	mov.b32 	%r10, 0;
	st.shared.u32 	[_ZZ12embossKernelPhS_iiifE12sharedKernel+8], %r10;
	st.shared.f32 	[_ZZ12embossKernelPhS_iiifE12sharedKernel+12], %f3;
	mov.b32 	%r11, 1065353216;
	st.shared.u32 	[_ZZ12embossKernelPhS_iiifE12sharedKernel+16], %r11;
	st.shared.f32 	[_ZZ12embossKernelPhS_iiifE12sharedKernel+20], %f1;
	st.shared.u32 	[_ZZ12embossKernelPhS_iiifE12sharedKernel+24], %r10;
	st.shared.f32 	[_ZZ12embossKernelPhS_iiifE12sharedKernel+28], %f1;
	add.f32 	%f4, %f1, %f1;
	st.shared.f32 	[_ZZ12embossKernelPhS_iiifE12sharedKernel+32], %f4;
$L__BB1_2:
	bar.sync 	0;
	mul.lo.s32 	%r12, %r5, %r4;
	mul.lo.s32 	%r13, %r12, %r6;
	setp.ge.s32 	%p2, %r1, %r13;
	@%p2 bra 	$L__BB1_6;
	div.s32 	%r14, %r1, %r6;
	div.s32 	%r15, %r14, %r4;
	mul.lo.s32 	%r16, %r15, %r4;
	sub.s32 	%r17, %r14, %r16;
	setp.ne.s32 	%p3, %r17, 0;
	add.s32 	%r18, %r4, -1;
	setp.ne.s32 	%p4, %r17, %r18;
	and.pred  	%p5, %p3, %p4;
	setp.ne.s32 	%p6, %r15, 0;
	and.pred  	%p7, %p5, %p6;
	add.s32 	%r19, %r5, -1;
	setp.ne.s32 	%p8, %r15, %r19;
	and.pred  	%p9, %p7, %p8;
	@%p9 bra 	$L__BB1_5;
	cvt.s64.s32 	%rd20, %r1;
	add.s64 	%rd21, %rd1, %rd20;
	ld.global.u8 	%rs10, [%rd21];
	add.s64 	%rd22, %rd2, %rd20;
	st.global.u8 	[%rd22], %rs10;
	bra.uni 	$L__BB1_6;
$L__BB1_5:
	rem.s32 	%r20, %r1, %r6;
	add.s32 	%r21, %r15, -1;
	mad.lo.s32 	%r22, %r21, %r4, %r17;
	add.s32 	%r23, %r22, -1;
	mad.lo.s32 	%r24, %r23, %r6, %r20;
	cvt.s64.s32 	%rd5, %r24;
	add.s64 	%rd6, %rd1, %rd5;
	ld.global.u8 	%rs1, [%rd6];
	cvt.rn.f32.u16 	%f5, %rs1;
	ld.shared.f32 	%f6, [_ZZ12embossKernelPhS_iiifE12sharedKernel];
	fma.rn.f32 	%f7, %f6, %f5, 0f43000000;
	cvt.s64.s32 	%rd7, %r6;
	add.s64 	%rd8, %rd6, %rd7;
	ld.global.u8 	%rs2, [%rd8];
	cvt.rn.f32.u16 	%f8, %rs2;
	ld.shared.f32 	%f9, [_ZZ12embossKernelPhS_iiifE12sharedKernel+4];
	fma.rn.f32 	%f10, %f9, %f8, %f7;
	add.s64 	%rd9, %rd8, %rd7;
	ld.global.u8 	%rs3, [%rd9];
	cvt.rn.f32.u16 	%f11, %rs3;
	ld.shared.f32 	%f12, [_ZZ12embossKernelPhS_iiifE12sharedKernel+8];
	fma.rn.f32 	%f13, %f12, %f11, %f10;
	add.s32 	%r25, %r23, %r4;
	mad.lo.s32 	%r26, %r25, %r6, %r20;
	cvt.s64.s32 	%rd10, %r26;
	add.s64 	%rd11, %rd1, %rd10;
	ld.global.u8 	%rs4, [%rd11];
	cvt.rn.f32.u16 	%f14, %rs4;
	ld.shared.f32 	%f15, [_ZZ12embossKernelPhS_iiifE12sharedKernel+12];
	fma.rn.f32 	%f16, %f15, %f14, %f13;
	add.s64 	%rd12, %rd11, %rd7;
	ld.global.u8 	%rs5, [%rd12];
	cvt.rn.f32.u16 	%f17, %rs5;
	ld.shared.f32 	%f18, [_ZZ12embossKernelPhS_iiifE12sharedKernel+16];
	fma.rn.f32 	%f19, %f18, %f17, %f16;
	add.s64 	%rd13, %rd12, %rd7;
	ld.global.u8 	%rs6, [%rd13];
	cvt.rn.f32.u16 	%f20, %rs6;
	ld.shared.f32 	%f21, [_ZZ12embossKernelPhS_iiifE12sharedKernel+20];
	fma.rn.f32 	%f22, %f21, %f20, %f19;
	add.s32 	%r27, %r25, %r4;
	mad.lo.s32 	%r28, %r27, %r6, %r20;
	cvt.s64.s32 	%rd14, %r28;
	add.s64 	%rd15, %rd1, %rd14;
	ld.global.u8 	%rs7, [%rd15];
	cvt.rn.f32.u16 	%f23, %rs7;
	ld.shared.f32 	%f24, [_ZZ12embossKernelPhS_iiifE12sharedKernel+24];
	fma.rn.f32 	%f25, %f24, %f23, %f22;
	add.s64 	%rd16, %rd15, %rd7;
	ld.global.u8 	%rs8, [%rd16];
	cvt.rn.f32.u16 	%f26, %rs8;
	ld.shared.f32 	%f27, [_ZZ12embossKernelPhS_iiifE12sharedKernel+28];
	fma.rn.f32 	%f28, %f27, %f26, %f25;
	add.s64 	%rd17, %rd16, %rd7;
	ld.global.u8 	%rs9, [%rd17];
	cvt.rn.f32.u16 	%f29, %rs9;
	ld.shared.f32 	%f30, [_ZZ12embossKernelPhS_iiifE12sharedKernel+32];
	fma.rn.f32 	%f31, %f30, %f29, %f28;
	max.f32 	%f32, %f31, 0f00000000;
	min.f32 	%f33, %f32, 0f437F0000;
	cvt.rzi.u32.f32 	%r29, %f33;
	cvt.s64.s32 	%rd18, %r1;
	add.s64 	%rd19, %rd2, %rd18;
	st.global.u8 	[%rd19], %r29;
$L__BB1_6:
	ret;

}
	// .globl	_Z13erosionKernelPhS_iiii
.visible .entry _Z13erosionKernelPhS_iiii(
	.param .u64 .ptr .align 1 _Z13erosionKernelPhS_iiii_param_0,
	.param .u64 .ptr .align 1 _Z13erosionKernelPhS_iiii_param_1,
	.param .u32 _Z13erosionKernelPhS_iiii_param_2,
	.param .u32 _Z13erosionKernelPhS_iiii_param_3,
	.param .u32 _Z13erosionKernelPhS_iiii_param_4,
	.param .u32 _Z13erosionKernelPhS_iiii_param_5
)
{
	.reg .pred 	%p<9>;
	.reg .b16 	%rs<83>;
	.reg .b32 	%r<206>;
	.reg .b64 	%rd<69>;

	ld.param.u64 	%rd3, [_Z13erosionKernelPhS_iiii_param_0];
	ld.param.u64 	%rd2, [_Z13erosionKernelPhS_iiii_param_1];
	ld.param.u32 	%r31, [_Z13erosionKernelPhS_iiii_param_2];
	ld.param.u32 	%r32, [_Z13erosionKernelPhS_iiii_param_3];
	ld.param.u32 	%r33, [_Z13erosionKernelPhS_iiii_param_4];
	ld.param.u32 	%r34, [_Z13erosionKernelPhS_iiii_param_5];
	cvta.to.global.u64 	%rd1, %rd3;
	mov.u32 	%r35, %ctaid.x;
	mov.u32 	%r36, %ntid.x;
	mov.u32 	%r37, %tid.x;
	mad.lo.s32 	%r1, %r35, %r36, %r37;
	mul.lo.s32 	%r38, %r32, %r31;
	mul.lo.s32 	%r39, %r38, %r33;
	setp.ge.s32 	%p1, %r1, %r39;
	@%p1 bra 	$L__BB2_15;
	div.s32 	%r3, %r1, %r33;
	mul.lo.s32 	%r40, %r3, %r33;
	sub.s32 	%r2, %r1, %r40;
	rem.s32 	%r4, %r3, %r31;
	neg.s32 	%r5, %r34;
	setp.lt.s32 	%p2, %r34, 0;
	mov.b16 	%rs78, 255;
	@%p2 bra 	$L__BB2_14;
	add.s32 	%r6, %r32, -1;
	add.s32 	%r7, %r31, -1;
	shl.b32 	%r41, %r34, 1;
	and.b32  	%r8, %r41, 14;
	and.b32  	%r9, %r41, 6;
	and.b32  	%r10, %r34, 1;
	sub.s32 	%r11, 7, %r34;
	and.b32  	%r42, %r41, -16;
	neg.s32 	%r12, %r42;
	sub.s32 	%r13, %r4, %r34;
	div.s32 	%r14, %r3, %r31;
	mov.b16 	%rs78, 255;
	mov.u32 	%r199, %r5;
$L__BB2_3:
	setp.lt.u32 	%p3, %r34, 8;
	add.s32 	%r43, %r199, %r14;
	max.s32 	%r44, %r43, 0;
	min.s32 	%r45, %r44, %r6;
	mul.lo.s32 	%r16, %r45, %r31;
	mov.u32 	%r204, %r5;
	@%p3 bra 	$L__BB2_7;
	mov.u32 	%r200, %r13;
	mov.u32 	%r201, %r12;
	mov.u32 	%r202, %r11;
$L__BB2_5:
	.pragma "nounroll";
	max.s32 	%r46, %r200, 0;
	min.s32 	%r47, %r46, %r7;
	add.s32 	%r48, %r47, %r16;
	mad.lo.s32 	%r49, %r48, %r33, %r2;
	cvt.s64.s32 	%rd4, %r49;
	add.s64 	%rd5, %rd1, %rd4;
	ld.global.u8 	%rs15, [%rd5];
	and.b16  	%rs16, %rs78, 255;
	min.u16 	%rs17, %rs15, %rs16;
	add.s32 	%r50, %r200, 1;
	max.s32 	%r51, %r50, 0;
	min.s32 	%r52, %r51, %r7;
	add.s32 	%r53, %r52, %r16;
	mad.lo.s32 	%r54, %r53, %r33, %r2;
	cvt.s64.s32 	%rd6, %r54;
	add.s64 	%rd7, %rd1, %rd6;
	ld.global.u8 	%rs18, [%rd7];
	min.u16 	%rs19, %rs18, %rs17;
	add.s32 	%r55, %r200, 2;
	max.s32 	%r56, %r55, 0;
	min.s32 	%r57, %r56, %r7;
	add.s32 	%r58, %r57, %r16;
	mad.lo.s32 	%r59, %r58, %r33, %r2;
	cvt.s64.s32 	%rd8, %r59;
	add.s64 	%rd9, %rd1, %rd8;
	ld.global.u8 	%rs20, [%rd9];
	min.u16 	%rs21, %rs20, %rs19;
	add.s32 	%r60, %r200, 3;
	max.s32 	%r61, %r60, 0;
	min.s32 	%r62, %r61, %r7;
	add.s32 	%r63, %r62, %r16;
	mad.lo.s32 	%r64, %r63, %r33, %r2;
	cvt.s64.s32 	%rd10, %r64;
	add.s64 	%rd11, %rd1, %rd10;
	ld.global.u8 	%rs22, [%rd11];
	min.u16 	%rs23, %rs22, %rs21;
	add.s32 	%r65, %r200, 4;
	max.s32 	%r66, %r65, 0;
	min.s32 	%r67, %r66, %r7;
	add.s32 	%r68, %r67, %r16;
	mad.lo.s32 	%r69, %r68, %r33, %r2;
	cvt.s64.s32 	%rd12, %r69;
	add.s64 	%rd13, %rd1, %rd12;
	ld.global.u8 	%rs24, [%rd13];
	min.u16 	%rs25, %rs24, %rs23;
	add.s32 	%r70, %r200, 5;
	max.s32 	%r71, %r70, 0;
	min.s32 	%r72, %r71, %r7;
	add.s32 	%r73, %r72, %r16;
	mad.lo.s32 	%r74, %r73, %r33, %r2;
	cvt.s64.s32 	%rd14, %r74;
	add.s64 	%rd15, %rd1, %rd14;
	ld.global.u8 	%rs26, [%rd15];
	min.u16 	%rs27, %rs26, %rs25;
	add.s32 	%r75, %r200, 6;
	max.s32 	%r76, %r75, 0;
	min.s32 	%r77, %r76, %r7;
	add.s32 	%r78, %r77, %r16;
	mad.lo.s32 	%r79, %r78, %r33, %r2;
	cvt.s64.s32 	%rd16, %r79;
	add.s64 	%rd17, %rd1, %rd16;
	ld.global.u8 	%rs28, [%rd17];
	min.u16 	%rs29, %rs28, %rs27;
	add.s32 	%r80, %r200, 7;
	max.s32 	%r81, %r80, 0;
	min.s32 	%r82, %r81, %r7;
	add.s32 	%r83, %r82, %r16;
	mad.lo.s32 	%r84, %r83, %r33, %r2;
	cvt.s64.s32 	%rd18, %r84;
	add.s64 	%rd19, %rd1, %rd18;
	ld.global.u8 	%rs30, [%rd19];
	min.u16 	%rs31, %rs30, %rs29;
	add.s32 	%r85, %r200, 8;
	max.s32 	%r86, %r85, 0;
	min.s32 	%r87, %r86, %r7;
	add.s32 	%r88, %r87, %r16;
	mad.lo.s32 	%r89, %r88, %r33, %r2;
	cvt.s64.s32 	%rd20, %r89;
	add.s64 	%rd21, %rd1, %rd20;
	ld.global.u8 	%rs32, [%rd21];
	min.u16 	%rs33, %rs32, %rs31;
	add.s32 	%r90, %r200, 9;
	max.s32 	%r91, %r90, 0;
	min.s32 	%r92, %r91, %r7;
	add.s32 	%r93, %r92, %r16;
	mad.lo.s32 	%r94, %r93, %r33, %r2;
	cvt.s64.s32 	%rd22, %r94;
	add.s64 	%rd23, %rd1, %rd22;
	ld.global.u8 	%rs34, [%rd23];
	min.u16 	%rs35, %rs34, %rs33;
	add.s32 	%r95, %r200, 10;
	max.s32 	%r96, %r95, 0;
	min.s32 	%r97, %r96, %r7;
	add.s32 	%r98, %r97, %r16;
	mad.lo.s32 	%r99, %r98, %r33, %r2;
	cvt.s64.s32 	%rd24, %r99;
	add.s64 	%rd25, %rd1, %rd24;
	ld.global.u8 	%rs36, [%rd25];
	min.u16 	%rs37, %rs36, %rs35;
	add.s32 	%r100, %r200, 11;
	max.s32 	%r101, %r100, 0;
	min.s32 	%r102, %r101, %r7;
	add.s32 	%r103, %r102, %r16;
	mad.lo.s32 	%r104, %r103, %r33, %r2;
	cvt.s64.s32 	%rd26, %r104;
	add.s64 	%rd27, %rd1, %rd26;
	ld.global.u8 	%rs38, [%rd27];
	min.u16 	%rs39, %rs38, %rs37;
	add.s32 	%r105, %r200, 12;
	max.s32 	%r106, %r105, 0;
	min.s32 	%r107, %r106, %r7;
	add.s32 	%r108, %r107, %r16;
	mad.lo.s32 	%r109, %r108, %r33, %r2;
	cvt.s64.s32 	%rd28, %r109;
	add.s64 	%rd29, %rd1, %rd28;
	ld.global.u8 	%rs40, [%rd29];
	min.u16 	%rs41, %rs40, %rs39;
	add.s32 	%r110, %r200, 13;
	max.s32 	%r111, %r110, 0;
	min.s32 	%r112, %r111, %r7;
	add.s32 	%r113, %r112, %r16;
	mad.lo.s32 	%r114, %r113, %r33, %r2;
	cvt.s64.s32 	%rd30, %r114;
	add.s64 	%rd31, %rd1, %rd30;
	ld.global.u8 	%rs42, [%rd31];
	min.u16 	%rs43, %rs42, %rs41;
	add.s32 	%r115, %r200, 14;
	max.s32 	%r116, %r115, 0;
	min.s32 	%r117, %r116, %r7;
	add.s32 	%r118, %r117, %r16;
	mad.lo.s32 	%r119, %r118, %r33, %r2;
	cvt.s64.s32 	%rd32, %r119;
	add.s64 	%rd33, %rd1, %rd32;
	ld.global.u8 	%rs44, [%rd33];
	min.u16 	%rs45, %rs44, %rs43;
	add.s32 	%r120, %r200, 15;
	max.s32 	%r121, %r120, 0;
	min.s32 	%r122, %r121, %r7;
	add.s32 	%r123, %r122, %r16;
	mad.lo.s32 	%r124, %r123, %r33, %r2;
	cvt.s64.s32 	%rd34, %r124;
	add.s64 	%rd35, %rd1, %rd34;
	ld.global.u8 	%rs46, [%rd35];
	min.u16 	%rs78, %rs46, %rs45;
	add.s32 	%r202, %r202, 16;
	add.s32 	%r201, %r201, 16;
	add.s32 	%r200, %r200, 16;
	setp.ne.s32 	%p4, %r201, 0;
	@%p4 bra 	$L__BB2_5;
	add.s32 	%r204, %r202, -7;
$L__BB2_7:
	setp.lt.u32 	%p5, %r8, 7;
	@%p5 bra 	$L__BB2_9;
	add.s32 	%r125, %r204, %r4;
	max.s32 	%r126, %r125, 0;
	min.s32 	%r127, %r126, %r7;
	add.s32 	%r128, %r127, %r16;
	mad.lo.s32 	%r129, %r128, %r33, %r2;
	cvt.s64.s32 	%rd36, %r129;
	add.s64 	%rd37, %rd1, %rd36;
	ld.global.u8 	%rs47, [%rd37];
	and.b16  	%rs48, %rs78, 255;
	min.u16 	%rs49, %rs47, %rs48;
	add.s32 	%r130, %r125, 1;
	max.s32 	%r131, %r130, 0;
	min.s32 	%r132, %r131, %r7;
	add.s32 	%r133, %r132, %r16;
	mad.lo.s32 	%r134, %r133, %r33, %r2;
	cvt.s64.s32 	%rd38, %r134;
	add.s64 	%rd39, %rd1, %rd38;
	ld.global.u8 	%rs50, [%rd39];
	min.u16 	%rs51, %rs50, %rs49;
	add.s32 	%r135, %r125, 2;
	max.s32 	%r136, %r135, 0;
	min.s32 	%r137, %r136, %r7;
	add.s32 	%r138, %r137, %r16;
	mad.lo.s32 	%r139, %r138, %r33, %r2;
	cvt.s64.s32 	%rd40, %r139;
	add.s64 	%rd41, %rd1, %rd40;
	ld.global.u8 	%rs52, [%rd41];
	min.u16 	%rs53, %rs52, %rs51;
	add.s32 	%r140, %r125, 3;
	max.s32 	%r141, %r140, 0;
	min.s32 	%r142, %r141, %r7;
	add.s32 	%r143, %r142, %r16;
	mad.lo.s32 	%r144, %r143, %r33, %r2;
	cvt.s64.s32 	%rd42, %r144;
	add.s64 	%rd43, %rd1, %rd42;
	ld.global.u8 	%rs54, [%rd43];
	min.u16 	%rs55, %rs54, %rs53;
	add.s32 	%r145, %r125, 4;
	max.s32 	%r146, %r145, 0;
	min.s32 	%r147, %r146, %r7;
	add.s32 	%r148, %r147, %r16;
	mad.lo.s32 	%r149, %r148, %r33, %r2;
	cvt.s64.s32 	%rd44, %r149;
	add.s64 	%rd45, %rd1, %rd44;
	ld.global.u8 	%rs56, [%rd45];
	min.u16 	%rs57, %rs56, %rs55;
	add.s32 	%r150, %r125, 5;
	max.s32 	%r151, %r150, 0;
	min.s32 	%r152, %r151, %r7;
	add.s32 	%r153, %r152, %r16;
	mad.lo.s32 	%r154, %r153, %r33, %r2;
	cvt.s64.s32 	%rd46, %r154;
	add.s64 	%rd47, %rd1, %rd46;
	ld.global.u8 	%rs58, [%rd47];
	min.u16 	%rs59, %rs58, %rs57;
	add.s32 	%r155, %r125, 6;
	max.s32 	%r156, %r155, 0;
	min.s32 	%r157, %r156, %r7;
	add.s32 	%r158, %r157, %r16;
	mad.lo.s32 	%r159, %r158, %r33, %r2;
	cvt.s64.s32 	%rd48, %r159;
	add.s64 	%rd49, %rd1, %rd48;
	ld.global.u8 	%rs60, [%rd49];
	min.u16 	%rs61, %rs60, %rs59;
	add.s32 	%r160, %r125, 7;
	max.s32 	%r161, %r160, 0;
	min.s32 	%r162, %r161, %r7;
	add.s32 	%r163, %r162, %r16;
	mad.lo.s32 	%r164, %r163, %r33, %r2;
	cvt.s64.s32 	%rd50, %r164;
	add.s64 	%rd51, %rd1, %rd50;
	ld.global.u8 	%rs62, [%rd51];
	min.u16 	%rs78, %rs62, %rs61;
	add.s32 	%r204, %r204, 8;
$L__BB2_9:
	setp.lt.u32 	%p6, %r9, 3;
	@%p6 bra 	$L__BB2_11;
	add.s32 	%r165, %r204, %r4;
	max.s32 	%r166, %r165, 0;
	min.s32 	%r167, %r166, %r7;
	add.s32 	%r168, %r167, %r16;
	mad.lo.s32 	%r169, %r168, %r33, %r2;
	cvt.s64.s32 	%rd52, %r169;
	add.s64 	%rd53, %rd1, %rd52;
	ld.global.u8 	%rs63, [%rd53];
	and.b16  	%rs64, %rs78, 255;
	min.u16 	%rs65, %rs63, %rs64;
	add.s32 	%r170, %r165, 1;
	max.s32 	%r171, %r170, 0;
	min.s32 	%r172, %r171, %r7;
	add.s32 	%r173, %r172, %r16;
	mad.lo.s32 	%r174, %r173, %r33, %r2;
	cvt.s64.s32 	%rd54, %r174;
	add.s64 	%rd55, %rd1, %rd54;
	ld.global.u8 	%rs66, [%rd55];
	min.u16 	%rs67, %rs66, %rs65;
	add.s32 	%r175, %r165, 2;
	max.s32 	%r176, %r175, 0;
	min.s32 	%r177, %r176, %r7;
	add.s32 	%r178, %r177, %r16;
	mad.lo.s32 	%r179, %r178, %r33, %r2;
	cvt.s64.s32 	%rd56, %r179;
	add.s64 	%rd57, %rd1, %rd56;
	ld.global.u8 	%rs68, [%rd57];
	min.u16 	%rs69, %rs68, %rs67;
	add.s32 	%r180, %r165, 3;
	max.s32 	%r181, %r180, 0;
	min.s32 	%r182, %r181, %r7;
	add.s32 	%r183, %r182, %r16;
	mad.lo.s32 	%r184, %r183, %r33, %r2;
	cvt.s64.s32 	%rd58, %r184;
	add.s64 	%rd59, %rd1, %rd58;
	ld.global.u8 	%rs70, [%rd59];
	min.u16 	%rs78, %rs70, %rs69;
	add.s32 	%r204, %r204, 4;
$L__BB2_11:
	setp.eq.s32 	%p7, %r10, 0;
	add.s32 	%r29, %r204, %r4;
	max.s32 	%r185, %r29, 0;
	min.s32 	%r186, %r185, %r7;
	add.s32 	%r187, %r186, %r16;
	mad.lo.s32 	%r188, %r187, %r33, %r2;
	cvt.s64.s32 	%rd60, %r188;
	add.s64 	%rd61, %rd1, %rd60;
	ld.global.u8 	%rs71, [%rd61];
	and.b16  	%rs72, %rs78, 255;
	min.u16 	%rs78, %rs71, %rs72;
	@%p7 bra 	$L__BB2_13;
	add.s32 	%r189, %r29, 1;
	max.s32 	%r190, %r189, 0;
	min.s32 	%r191, %r190, %r7;
	add.s32 	%r192, %r191, %r16;
	mad.lo.s32 	%r193, %r192, %r33, %r2;
	cvt.s64.s32 	%rd62, %r193;
	add.s64 	%rd63, %rd1, %rd62;
	ld.global.u8 	%rs73, [%rd63];
	min.u16 	%rs74, %rs73, %rs78;
	add.s32 	%r194, %r29, 2;
	max.s32 	%r195, %r194, 0;
	min.s32 	%r196, %r195, %r7;
	add.s32 	%r197, %r196, %r16;
	mad.lo.s32 	%r198, %r197, %r33, %r2;
	cvt.s64.s32 	%rd64, %r198;
	add.s64 	%rd65, %rd1, %rd64;
	ld.global.u8 	%rs75, [%rd65];
	min.u16 	%rs78, %rs75, %rs74;
$L__BB2_13:
	add.s32 	%r30, %r199, 1;
	setp.ne.s32 	%p8, %r199, %r34;
	mov.u32 	%r199, %r30;
	@%p8 bra 	$L__BB2_3;
$L__BB2_14:
	cvt.s64.s32 	%rd66, %r1;
	cvta.to.global.u64 	%rd67, %rd2;
	add.s64 	%rd68, %rd67, %rd66;
	st.global.u8 	[%rd68], %rs78;
$L__BB2_15:
	ret;

}
	// .globl	_Z14dilationKernelPhS_iiii
.visible .entry _Z14dilationKernelPhS_iiii(
	.param .u64 .ptr .align 1 _Z14dilationKernelPhS_iiii_param_0,
	.param .u64 .ptr .align 1 _Z14dilationKernelPhS_iiii_param_1,
	.param .u32 _Z14dilationKernelPhS_iiii_param_2,
	.param .u32 _Z14dilationKernelPhS_iiii_param_3,
	.param .u32 _Z14dilationKernelPhS_iiii_param_4,
	.param .u32 _Z14dilationKernelPhS_iiii_param_5
)
{
	.reg .pred 	%p<9>;
	.reg .b16 	%rs<83>;
	.reg .b32 	%r<209>;
	.reg .b64 	%rd<69>;

	ld.param.u64 	%rd3, [_Z14dilationKernelPhS_iiii_param_0];
	ld.param.u64 	%rd2, [_Z14dilationKernelPhS_iiii_param_1];
	ld.param.u32 	%r30, [_Z14dilationKernelPhS_iiii_param_2];
	ld.param.u32 	%r31, [_Z14dilationKernelPhS_iiii_param_3];
	ld.param.u32 	%r32, [_Z14dilationKernelPhS_iiii_param_4];
	ld.param.u32 	%r33, [_Z14dilationKernelPhS_iiii_param_5];
	cvta.to.global.u64 	%rd1, %rd3;
	mov.u32 	%r34, %ctaid.x;
	mov.u32 	%r35, %ntid.x;
	mov.u32 	%r36, %tid.x;
	mad.lo.s32 	%r1, %r34, %r35, %r36;
	mul.lo.s32 	%r37, %r31, %r30;
	mul.lo.s32 	%r38, %r37, %r32;
	setp.ge.s32 	%p1, %r1, %r38;
	@%p1 bra 	$L__BB3_15;
	div.s32 	%r39, %r1, %r32;
	mul.lo.s32 	%r40, %r39, %r32;
	sub.s32 	%r2, %r1, %r40;
	div.s32 	%r4, %r39, %r30;
	mul.lo.s32 	%r41, %r4, %r30;
	sub.s32 	%r3, %r39, %r41;
	neg.s32 	%r5, %r33;
	setp.lt.s32 	%p2, %r33, 0;
	mov.b16 	%rs78, 0;
	@%p2 bra 	$L__BB3_14;
	add.s32 	%r6, %r31, -1;
	add.s32 	%r7, %r30, -1;
	shl.b32 	%r42, %r33, 1;
	and.b32  	%r8, %r42, 14;
	and.b32  	%r9, %r42, 6;
	and.b32  	%r10, %r33, 1;
	sub.s32 	%r11, 7, %r33;
	and.b32  	%r43, %r42, -16;
	neg.s32 	%r12, %r43;
	sub.s32 	%r13, %r3, %r33;
	mov.b16 	%rs78, 0;
	mov.u32 	%r202, %r5;
$L__BB3_3:
	setp.lt.u32 	%p3, %r33, 8;
	add.s32 	%r44, %r202, %r4;
	max.s32 	%r45, %r44, 0;
	min.s32 	%r46, %r45, %r6;
	mul.lo.s32 	%r15, %r46, %r30;
	mov.u32 	%r207, %r5;
	@%p3 bra 	$L__BB3_7;
	mov.u32 	%r203, %r13;
	mov.u32 	%r204, %r12;
	mov.u32 	%r205, %r11;
$L__BB3_5:
	.pragma "nounroll";
	max.s32 	%r47, %r203, 0;
	min.s32 	%r48, %r47, %r7;
	add.s32 	%r49, %r48, %r15;
	mad.lo.s32 	%r50, %r49, %r32, %r2;
	cvt.s64.s32 	%rd4, %r50;
	add.s64 	%rd5, %rd1, %rd4;
	ld.global.u8 	%rs15, [%rd5];
	and.b16  	%rs16, %rs78, 255;
	max.u16 	%rs17, %rs15, %rs16;
	add.s32 	%r51, %r203, 1;
	max.s32 	%r52, %r51, 0;
	min.s32 	%r53, %r52, %r7;
	add.s32 	%r54, %r53, %r15;
	mad.lo.s32 	%r55, %r54, %r32, %r2;
	cvt.s64.s32 	%rd6, %r55;
	add.s64 	%rd7, %rd1, %rd6;
	ld.global.u8 	%rs18, [%rd7];
	max.u16 	%rs19, %rs18, %rs17;
	add.s32 	%r56, %r203, 2;
	max.s32 	%r57, %r56, 0;
	min.s32 	%r58, %r57, %r7;
	add.s32 	%r59, %r58, %r15;
	mad.lo.s32 	%r60, %r59, %r32, %r2;
	cvt.s64.s32 	%rd8, %r60;
	add.s64 	%rd9, %rd1, %rd8;
	ld.global.u8 	%rs20, [%rd9];
	max.u16 	%rs21, %rs20, %rs19;
	add.s32 	%r61, %r203, 3;
	max.s32 	%r62, %r61, 0;
	min.s32 	%r63, %r62, %r7;
	add.s32 	%r64, %r63, %r15;
	mad.lo.s32 	%r65, %r64, %r32, %r2;
	cvt.s64.s32 	%rd10, %r65;
	add.s64 	%rd11, %rd1, %rd10;
	ld.global.u8 	%rs22, [%rd11];
	max.u16 	%rs23, %rs22, %rs21;
	add.s32 	%r66, %r203, 4;
	max.s32 	%r67, %r66, 0;
	min.s32 	%r68, %r67, %r7;
	add.s32 	%r69, %r68, %r15;
	mad.lo.s32 	%r70, %r69, %r32, %r2;
	cvt.s64.s32 	%rd12, %r70;
	add.s64 	%rd13, %rd1, %rd12;
	ld.global.u8 	%rs24, [%rd13];
	max.u16 	%rs25, %rs24, %rs23;
	add.s32 	%r71, %r203, 5;
	max.s32 	%r72, %r71, 0;
	min.s32 	%r73, %r72, %r7;
	add.s32 	%r74, %r73, %r15;
	mad.lo.s32 	%r75, %r74, %r32, %r2;
	cvt.s64.s32 	%rd14, %r75;
	add.s64 	%rd15, %rd1, %rd14;
	ld.global.u8 	%rs26, [%rd15];
	max.u16 	%rs27, %rs26, %rs25;
	add.s32 	%r76, %r203, 6;
	max.s32 	%r77, %r76, 0;
	min.s32 	%r78, %r77, %r7;
	add.s32 	%r79, %r78, %r15;
	mad.lo.s32 	%r80, %r79, %r32, %r2;
	cvt.s64.s32 	%rd16, %r80;
	add.s64 	%rd17, %rd1, %rd16;
	ld.global.u8 	%rs28, [%rd17];
	max.u16 	%rs29, %rs28, %rs27;
	add.s32 	%r81, %r203, 7;
	max.s32 	%r82, %r81, 0;
	min.s32 	%r83, %r82, %r7;
	add.s32 	%r84, %r83, %r15;
	mad.lo.s32 	%r85, %r84, %r32, %r2;
	cvt.s64.s32 	%rd18, %r85;
	add.s64 	%rd19, %rd1, %rd18;
	ld.global.u8 	%rs30, [%rd19];
	max.u16 	%rs31, %rs30, %rs29;
	add.s32 	%r86, %r203, 8;
	max.s32 	%r87, %r86, 0;
	min.s32 	%r88, %r87, %r7;
	add.s32 	%r89, %r88, %r15;
	mad.lo.s32 	%r90, %r89, %r32, %r2;
	cvt.s64.s32 	%rd20, %r90;
	add.s64 	%rd21, %rd1, %rd20;
	ld.global.u8 	%rs32, [%rd21];
	max.u16 	%rs33, %rs32, %rs31;
	add.s32 	%r91, %r203, 9;
	max.s32 	%r92, %r91, 0;
	min.s32 	%r93, %r92, %r7;
	add.s32 	%r94, %r93, %r15;
	mad.lo.s32 	%r95, %r94, %r32, %r2;
	cvt.s64.s32 	%rd22, %r95;
	add.s64 	%rd23, %rd1, %rd22;
	ld.global.u8 	%rs34, [%rd23];
	max.u16 	%rs35, %rs34, %rs33;
	add.s32 	%r96, %r203, 10;
	max.s32 	%r97, %r96, 0;
	min.s32 	%r98, %r97, %r7;
	add.s32 	%r99, %r98, %r15;
	mad.lo.s32 	%r100, %r99, %r32, %r2;
	cvt.s64.s32 	%rd24, %r100;
	add.s64 	%rd25, %rd1, %rd24;
	ld.global.u8 	%rs36, [%rd25];
	max.u16 	%rs37, %rs36, %rs35;
	add.s32 	%r101, %r203, 11;
	max.s32 	%r102, %r101, 0;
	min.s32 	%r103, %r102, %r7;
	add.s32 	%r104, %r103, %r15;
	mad.lo.s32 	%r105, %r104, %r32, %r2;
	cvt.s64.s32 	%rd26, %r105;
	add.s64 	%rd27, %rd1, %rd26;
	ld.global.u8 	%rs38, [%rd27];
	max.u16 	%rs39, %rs38, %rs37;
	add.s32 	%r106, %r203, 12;
	max.s32 	%r107, %r106, 0;
	min.s32 	%r108, %r107, %r7;
	add.s32 	%r109, %r108, %r15;
	mad.lo.s32 	%r110, %r109, %r32, %r2;
	cvt.s64.s32 	%rd28, %r110;
	add.s64 	%rd29, %rd1, %rd28;
	ld.global.u8 	%rs40, [%rd29];
	max.u16 	%rs41, %rs40, %rs39;
	add.s32 	%r111, %r203, 13;
	max.s32 	%r112, %r111, 0;
	min.s32 	%r113, %r112, %r7;
	add.s32 	%r114, %r113, %r15;
	mad.lo.s32 	%r115, %r114, %r32, %r2;
	cvt.s64.s32 	%rd30, %r115;
	add.s64 	%rd31, %rd1, %rd30;
	ld.global.u8 	%rs42, [%rd31];
	max.u16 	%rs43, %rs42, %rs41;
	add.s32 	%r116, %r203, 14;
	max.s32 	%r117, %r116, 0;
	min.s32 	%r118, %r117, %r7;
	add.s32 	%r119, %r118, %r15;
	mad.lo.s32 	%r120, %r119, %r32, %r2;
	cvt.s64.s32 	%rd32, %r120;
	add.s64 	%rd33, %rd1, %rd32;
	ld.global.u8 	%rs44, [%rd33];
	max.u16 	%rs45, %rs44, %rs43;
	add.s32 	%r121, %r203, 15;
	max.s32 	%r122, %r121, 0;
	min.s32 	%r123, %r122, %r7;
	add.s32 	%r124, %r123, %r15;
	mad.lo.s32 	%r125, %r124, %r32, %r2;
	cvt.s64.s32 	%rd34, %r125;
	add.s64 	%rd35, %rd1, %rd34;
	ld.global.u8 	%rs46, [%rd35];
	max.u16 	%rs78, %rs46, %rs45;
	add.s32 	%r205, %r205, 16;
	add.s32 	%r204, %r204, 16;
	add.s32 	%r203, %r203, 16;
	setp.ne.s32 	%p4, %r204, 0;
	@%p4 bra 	$L__BB3_5;
	add.s32 	%r207, %r205, -7;
$L__BB3_7:
	setp.lt.u32 	%p5, %r8, 7;
	@%p5 bra 	$L__BB3_9;
	add.s32 	%r126, %r207, %r3;
	max.s32 	%r127, %r126, 0;
	min.s32 	%r128, %r127, %r7;
	add.s32 	%r129, %r128, %r15;
	mad.lo.s32 	%r130, %r129, %r32, %r2;
	cvt.s64.s32 	%rd36, %r130;
	add.s64 	%rd37, %rd1, %rd36;
	ld.global.u8 	%rs47, [%rd37];
	and.b16  	%rs48, %rs78, 255;
	max.u16 	%rs49, %rs47, %rs48;
	add.s32 	%r131, %r126, 1;
	max.s32 	%r132, %r131, 0;
	min.s32 	%r133, %r132, %r7;
	add.s32 	%r134, %r133, %r15;
	mad.lo.s32 	%r135, %r134, %r32, %r2;
	cvt.s64.s32 	%rd38, %r135;
	add.s64 	%rd39, %rd1, %rd38;
	ld.global.u8 	%rs50, [%rd39];
	max.u16 	%rs51, %rs50, %rs49;
	add.s32 	%r136, %r126, 2;
	max.s32 	%r137, %r136, 0;
	min.s32 	%r138, %r137, %r7;
	add.s32 	%r139, %r138, %r15;
	mad.lo.s32 	%r140, %r139, %r32, %r2;
	cvt.s64.s32 	%rd40, %r140;
	add.s64 	%rd41, %rd1, %rd40;
	ld.global.u8 	%rs52, [%rd41];
	max.u16 	%rs53, %rs52, %rs51;
	add.s32 	%r141, %r126, 3;
	max.s32 	%r142, %r141, 0;
	min.s32 	%r143, %r142, %r7;
	add.s32 	%r144, %r143, %r15;
	mad.lo.s32 	%r145, %r144, %r32, %r2;
	cvt.s64.s32 	%rd42, %r145;
	add.s64 	%rd43, %rd1, %rd42;
	ld.global.u8 	%rs54, [%rd43];
	max.u16 	%rs55, %rs54, %rs53;
	add.s32 	%r146, %r126, 4;
	max.s32 	%r147, %r146, 0;
	min.s32 	%r148, %r147, %r7;
	add.s32 	%r149, %r148, %r15;
	mad.lo.s32 	%r150, %r149, %r32, %r2;
	cvt.s64.s32 	%rd44, %r150;
	add.s64 	%rd45, %rd1, %rd44;
	ld.global.u8 	%rs56, [%rd45];
	max.u16 	%rs57, %rs56, %rs55;
	add.s32 	%r151, %r126, 5;
	max.s32 	%r152, %r151, 0;
	min.s32 	%r153, %r152, %r7;
	add.s32 	%r154, %r153, %r15;
	mad.lo.s32 	%r155, %r154, %r32, %r2;
	cvt.s64.s32 	%rd46, %r155;
	add.s64 	%rd47, %rd1, %rd46;
	ld.global.u8 	%rs58, [%rd47];
	max.u16 	%rs59, %rs58, %rs57;
	add.s32 	%r156, %r126, 6;
	max.s32 	%r157, %r156, 0;
	min.s32 	%r158, %r157, %r7;
	add.s32 	%r159, %r158, %r15;
	mad.lo.s32 	%r160, %r159, %r32, %r2;
	cvt.s64.s32 	%rd48, %r160;
	add.s64 	%rd49, %rd1, %rd48;
	ld.global.u8 	%rs60, [%rd49];
	max.u16 	%rs61, %rs60, %rs59;
	add.s32 	%r161, %r126, 7;
	max.s32 	%r162, %r161, 0;
	min.s32 	%r163, %r162, %r7;
	add.s32 	%r164, %r163, %r15;
	mad.lo.s32 	%r165, %r164, %r32, %r2;
	cvt.s64.s32 	%rd50, %r165;
	add.s64 	%rd51, %rd1, %rd50;
	ld.global.u8 	%rs62, [%rd51];
	max.u16 	%rs78, %rs62, %rs61;
	add.s32 	%r207, %r207, 8;
$L__BB3_9:
	setp.lt.u32 	%p6, %r9, 3;
	@%p6 bra 	$L__BB3_11;
	add.s32 	%r166, %r207, %r3;
	max.s32 	%r167, %r166, 0;
	min.s32 	%r168, %r167, %r7;
	add.s32 	%r169, %r168, %r15;
	mad.lo.s32 	%r170, %r169, %r32, %r2;
	cvt.s64.s32 	%rd52, %r170;
	add.s64 	%rd53, %rd1, %rd52;
	ld.global.u8 	%rs63, [%rd53];
	and.b16  	%rs64, %rs78, 255;
	max.u16 	%rs65, %rs63, %rs64;
	add.s32 	%r171, %r166, 1;
	max.s32 	%r172, %r171, 0;
	min.s32 	%r173, %r172, %r7;
	add.s32 	%r174, %r173, %r15;
	mad.lo.s32 	%r175, %r174, %r32, %r2;
	cvt.s64.s32 	%rd54, %r175;
	add.s64 	%rd55, %rd1, %rd54;
	ld.global.u8 	%rs66, [%rd55];
	max.u16 	%rs67, %rs66, %rs65;
	add.s32 	%r176, %r166, 2;
	max.s32 	%r177, %r176, 0;
	min.s32 	%r178, %r177, %r7;
	add.s32 	%r179, %r178, %r15;
	mad.lo.s32 	%r180, %r179, %r32, %r2;
	cvt.s64.s32 	%rd56, %r180;
	add.s64 	%rd57, %rd1, %rd56;
	ld.global.u8 	%rs68, [%rd57];
	max.u16 	%rs69, %rs68, %rs67;
	add.s32 	%r181, %r166, 3;
	max.s32 	%r182, %r181, 0;
	min.s32 	%r183, %r182, %r7;
	add.s32 	%r184, %r183, %r15;
	mad.lo.s32 	%r185, %r184, %r32, %r2;
	cvt.s64.s32 	%rd58, %r185;
	add.s64 	%rd59, %rd1, %rd58;
	ld.global.u8 	%rs70, [%rd59];
	max.u16 	%rs78, %rs70, %rs69;
	add.s32 	%r207, %r207, 4;
$L__BB3_11:
	setp.eq.s32 	%p7, %r10, 0;
	add.s32 	%r28, %r207, %r3;
	max.s32 	%r186, %r28, 0;
	min.s32 	%r187, %r186, %r7;
	add.s32 	%r188, %r187, %r15;
	mad.lo.s32 	%r189, %r188, %r32, %r2;
	cvt.s64.s32 	%rd60, %r189;
	add.s64 	%rd61, %rd1, %rd60;
	ld.global.u8 	%rs71, [%rd61];
	and.b16  	%rs72, %rs78, 255;
	max.u16 	%rs78, %rs71, %rs72;
	@%p7 bra 	$L__BB3_13;
	add.s32 	%r190, %r28, 1;
	max.s32 	%r191, %r190, 0;
	min.s32 	%r192, %r191, %r7;
	add.s32 	%r193, %r192, %r15;
	mad.lo.s32 	%r194, %r193, %r32, %r2;
	cvt.s64.s32 	%rd62, %r194;
	add.s64 	%rd63, %rd1, %rd62;
	ld.global.u8 	%rs73, [%rd63];
	max.u16 	%rs74, %rs73, %rs78;
	add.s32 	%r195, %r28, 2;
	max.s32 	%r196, %r195, 0;
	min.s32 	%r197, %r196, %r7;
	add.s32 	%r198, %r197, %r15;
	mad.lo.s32 	%r199, %r198, %r32, %r2;
	cvt.s64.s32 	%rd64, %r199;
	add.s64 	%rd65, %rd1, %rd64;
	ld.global.u8 	%rs75, [%rd65];
	max.u16 	%rs78, %rs75, %rs74;
$L__BB3_13:
	add.s32 	%r29, %r202, 1;
	setp.ne.s32 	%p8, %r202, %r33;
	mov.u32 	%r202, %r29;
	@%p8 bra 	$L__BB3_3;
$L__BB3_14:
	mad.lo.s32 	%r200, %r4, %r30, %r3;
	mad.lo.s32 	%r201, %r200, %r32, %r2;
	cvt.s64.s32 	%rd66, %r201;
	cvta.to.global.u64 	%rd67, %rd2;
	add.s64 	%rd68, %rd67, %rd66;
	st.global.u8 	[%rd68], %rs78;
$L__BB3_15:
	ret;

}
	// .globl	_Z10waveKernelPhS_iiiffff
.visible .entry _Z10waveKernelPhS_iiiffff(
	.param .u64 .ptr .align 1 _Z10waveKernelPhS_iiiffff_param_0,
	.param .u64 .ptr .align 1 _Z10waveKernelPhS_iiiffff_param_1,
	.param .u32 _Z10waveKernelPhS_iiiffff_param_2,
	.param .u32 _Z10waveKernelPhS_iiiffff_param_3,
	.param .u32 _Z10waveKernelPhS_iiiffff_param_4,
	.param .f32 _Z10waveKernelPhS_iiiffff_param_5,
	.param .f32 _Z10waveKernelPhS_iiiffff_param_6,
	.param .f32 _Z10waveKernelPhS_iiiffff_param_7,
	.param .f32 _Z10waveKernelPhS_iiiffff_param_8
)
{
	.local .align 4 .b8 	__local_depot4[28];
	.reg .b64 	%SP;
	.reg .b64 	%SPL;
	.reg .pred 	%p<20>;
	.reg .b16 	%rs<2>;
	.reg .b32 	%r<105>;
	.reg .b32 	%f<63>;
	.reg .b64 	%rd<47>;
	.reg .b64 	%fd<5>;

	mov.u64 	%SPL, __local_depot4;
	ld.param.u64 	%rd16, [_Z10waveKernelPhS_iiiffff_param_0];
	ld.param.u64 	%rd17, [_Z10waveKernelPhS_iiiffff_param_1];
	ld.param.u32 	%r32, [_Z10waveKernelPhS_iiiffff_param_2];
	ld.param.u32 	%r33, [_Z10waveKernelPhS_iiiffff_param_3];
	ld.param.u32 	%r34, [_Z10waveKernelPhS_iiiffff_param_4];
	ld.param.f32 	%f15, [_Z10waveKernelPhS_iiiffff_param_5];
	ld.param.f32 	%f16, [_Z10waveKernelPhS_iiiffff_param_6];
	ld.param.f32 	%f17, [_Z10waveKernelPhS_iiiffff_param_7];
	ld.param.f32 	%f18, [_Z10waveKernelPhS_iiiffff_param_8];
	add.u64 	%rd1, %SPL, 0;
	mov.u32 	%r35, %ctaid.x;
	mov.u32 	%r36, %ntid.x;
	mov.u32 	%r37, %tid.x;
	mad.lo.s32 	%r1, %r35, %r36, %r37;
	mul.lo.s32 	%r38, %r33, %r32;
	mul.lo.s32 	%r39, %r38, %r34;
	setp.ge.s32 	%p1, %r1, %r39;
	@%p1 bra 	$L__BB4_18;
	div.s32 	%r40, %r1, %r34;
	div.s32 	%r3, %r40, %r32;
	mul.lo.s32 	%r41, %r3, %r32;
	sub.s32 	%r2, %r40, %r41;
	cvt.rn.f32.s32 	%f1, %r3;
	mul.f32 	%f2, %f18, %f1;
	mul.f32 	%f19, %f2, 0f3F22F983;
	cvt.rni.s32.f32 	%r100, %f19;
	cvt.rn.f32.s32 	%f20, %r100;
	fma.rn.f32 	%f21, %f20, 0fBFC90FDA, %f2;
	fma.rn.f32 	%f22, %f20, 0fB3A22168, %f21;
	fma.rn.f32 	%f61, %f20, 0fA7C234C5, %f22;
	abs.f32 	%f4, %f2;
	setp.ltu.f32 	%p2, %f4, 0f47CE4780;
	@%p2 bra 	$L__BB4_9;
	setp.neu.f32 	%p3, %f4, 0f7F800000;
	@%p3 bra 	$L__BB4_4;
	mov.f32 	%f25, 0f00000000;
	mul.rn.f32 	%f61, %f2, %f25;
	mov.b32 	%r100, 0;
	bra.uni 	$L__BB4_9;
$L__BB4_4:
	mov.b32 	%r5, %f2;
	shl.b32 	%r43, %r5, 8;
	or.b32  	%r6, %r43, -2147483648;
	mov.b64 	%rd43, 0;
	mov.b32 	%r97, 0;
	mov.u64 	%rd41, __cudart_i2opi_f;
	mov.u64 	%rd42, %rd1;
$L__BB4_5:
	.pragma "nounroll";
	ld.global.nc.u32 	%r44, [%rd41];
	mad.wide.u32 	%rd21, %r44, %r6, %rd43;
	shr.u64 	%rd43, %rd21, 32;
	st.local.u32 	[%rd42], %rd21;
	add.s32 	%r97, %r97, 1;
	add.s64 	%rd42, %rd42, 4;
	add.s64 	%rd41, %rd41, 4;
	setp.ne.s32 	%p4, %r97, 6;
	@%p4 bra 	$L__BB4_5;
	shr.u32 	%r45, %r5, 23;
	st.local.u32 	[%rd1+24], %rd43;
	and.b32  	%r9, %r45, 31;
	and.b32  	%r46, %r45, 224;
	add.s32 	%r47, %r46, -128;
	shr.u32 	%r48, %r47, 5;
	mul.wide.u32 	%rd22, %r48, 4;
	sub.s64 	%rd8, %rd1, %rd22;
	ld.local.u32 	%r98, [%rd8+24];
	ld.local.u32 	%r99, [%rd8+20];
	setp.eq.s32 	%p5, %r9, 0;
	@%p5 bra 	$L__BB4_8;
	shf.l.wrap.b32 	%r98, %r99, %r98, %r9;
	ld.local.u32 	%r49, [%rd8+16];
	shf.l.wrap.b32 	%r99, %r49, %r99, %r9;
$L__BB4_8:
	shr.u32 	%r50, %r98, 30;
	shf.l.wrap.b32 	%r51, %r99, %r98, 2;
	shl.b32 	%r52, %r99, 2;
	shr.u32 	%r53, %r51, 31;
	add.s32 	%r54, %r53, %r50;
	neg.s32 	%r55, %r54;
	setp.lt.s32 	%p6, %r5, 0;
	selp.b32 	%r100, %r55, %r54, %p6;
	xor.b32  	%r56, %r51, %r5;
	shr.s32 	%r57, %r51, 31;
	xor.b32  	%r58, %r57, %r51;
	xor.b32  	%r59, %r57, %r52;
	cvt.u64.u32 	%rd23, %r58;
	shl.b64 	%rd24, %rd23, 32;
	cvt.u64.u32 	%rd25, %r59;
	or.b64  	%rd26, %rd24, %rd25;
	cvt.rn.f64.s64 	%fd1, %rd26;
	mul.f64 	%fd2, %fd1, 0d3BF921FB54442D19;
	cvt.rn.f32.f64 	%f23, %fd2;
	neg.f32 	%f24, %f23;
	setp.lt.s32 	%p7, %r56, 0;
	selp.f32 	%f61, %f24, %f23, %p7;
$L__BB4_9:
	cvt.rn.f32.s32 	%f26, %r2;
	mul.rn.f32 	%f27, %f61, %f61;
	and.b32  	%r61, %r100, 1;
	setp.eq.b32 	%p8, %r61, 1;
	selp.f32 	%f28, 0f3F800000, %f61, %p8;
	fma.rn.f32 	%f29, %f27, %f28, 0f00000000;
	fma.rn.f32 	%f30, %f27, 0f37CBAC00, 0fBAB607ED;
	selp.f32 	%f31, %f30, 0fB94D4153, %p8;
	selp.f32 	%f32, 0f3D2AAABB, 0f3C0885E4, %p8;
	fma.rn.f32 	%f33, %f31, %f27, %f32;
	selp.f32 	%f34, 0fBEFFFFFF, 0fBE2AAAA8, %p8;
	fma.rn.f32 	%f35, %f33, %f27, %f34;
	fma.rn.f32 	%f36, %f35, %f29, %f28;
	and.b32  	%r62, %r100, 2;
	setp.eq.s32 	%p9, %r62, 0;
	mov.f32 	%f37, 0f00000000;
	sub.f32 	%f38, %f37, %f36;
	selp.f32 	%f39, %f36, %f38, %p9;
	fma.rn.f32 	%f8, %f15, %f39, %f26;
	mul.f32 	%f9, %f17, %f26;
	mul.f32 	%f40, %f9, 0f3F22F983;
	cvt.rni.s32.f32 	%r104, %f40;
	cvt.rn.f32.s32 	%f41, %r104;
	fma.rn.f32 	%f42, %f41, 0fBFC90FDA, %f9;
	fma.rn.f32 	%f43, %f41, 0fB3A22168, %f42;
	fma.rn.f32 	%f62, %f41, 0fA7C234C5, %f43;
	abs.f32 	%f11, %f9;
	setp.ltu.f32 	%p10, %f11, 0f47CE4780;
	@%p10 bra 	$L__BB4_17;
	setp.neu.f32 	%p11, %f11, 0f7F800000;
	@%p11 bra 	$L__BB4_12;
	mov.f32 	%f46, 0f00000000;
	mul.rn.f32 	%f62, %f9, %f46;
	mov.b32 	%r104, 0;
	bra.uni 	$L__BB4_17;
$L__BB4_12:
	mov.b32 	%r19, %f9;
	shl.b32 	%r64, %r19, 8;
	or.b32  	%r20, %r64, -2147483648;
	mov.b64 	%rd46, 0;
	mov.b32 	%r101, 0;
	mov.u64 	%rd44, __cudart_i2opi_f;
	mov.u64 	%rd45, %rd1;
$L__BB4_13:
	.pragma "nounroll";
	ld.global.nc.u32 	%r65, [%rd44];
	mad.wide.u32 	%rd29, %r65, %r20, %rd46;
	shr.u64 	%rd46, %rd29, 32;
	st.local.u32 	[%rd45], %rd29;
	add.s32 	%r101, %r101, 1;
	add.s64 	%rd45, %rd45, 4;
	add.s64 	%rd44, %rd44, 4;
	setp.ne.s32 	%p12, %r101, 6;
	@%p12 bra 	$L__BB4_13;
	shr.u32 	%r66, %r19, 23;
	st.local.u32 	[%rd1+24], %rd46;
	and.b32  	%r23, %r66, 31;
	and.b32  	%r67, %r66, 224;
	add.s32 	%r68, %r67, -128;
	shr.u32 	%r69, %r68, 5;
	mul.wide.u32 	%rd30, %r69, 4;
	sub.s64 	%rd15, %rd1, %rd30;
	ld.local.u32 	%r102, [%rd15+24];
	ld.local.u32 	%r103, [%rd15+20];
	setp.eq.s32 	%p13, %r23, 0;
	@%p13 bra 	$L__BB4_16;
	shf.l.wrap.b32 	%r102, %r103, %r102, %r23;
	ld.local.u32 	%r70, [%rd15+16];
	shf.l.wrap.b32 	%r103, %r70, %r103, %r23;
$L__BB4_16:
	shr.u32 	%r71, %r102, 30;
	shf.l.wrap.b32 	%r72, %r103, %r102, 2;
	shl.b32 	%r73, %r103, 2;
	shr.u32 	%r74, %r72, 31;
	add.s32 	%r75, %r74, %r71;
	neg.s32 	%r76, %r75;
	setp.lt.s32 	%p14, %r19, 0;
	selp.b32 	%r104, %r76, %r75, %p14;
	xor.b32  	%r77, %r72, %r19;
	shr.s32 	%r78, %r72, 31;
	xor.b32  	%r79, %r78, %r72;
	xor.b32  	%r80, %r78, %r73;
	cvt.u64.u32 	%rd31, %r79;
	shl.b64 	%rd32, %rd31, 32;
	cvt.u64.u32 	%rd33, %r80;
	or.b64  	%rd34, %rd32, %rd33;
	cvt.rn.f64.s64 	%fd3, %rd34;
	mul.f64 	%fd4, %fd3, 0d3BF921FB54442D19;
	cvt.rn.f32.f64 	%f44, %fd4;
	neg.f32 	%f45, %f44;
	setp.lt.s32 	%p15, %r77, 0;
	selp.f32 	%f62, %f45, %f44, %p15;
$L__BB4_17:
	rem.s32 	%r82, %r1, %r34;
	mul.rn.f32 	%f47, %f62, %f62;
	and.b32  	%r83, %r104, 1;
	setp.eq.b32 	%p16, %r83, 1;
	selp.f32 	%f48, 0f3F800000, %f62, %p16;
	fma.rn.f32 	%f49, %f47, %f48, 0f00000000;
	fma.rn.f32 	%f50, %f47, 0f37CBAC00, 0fBAB607ED;
	selp.f32 	%f51, %f50, 0fB94D4153, %p16;
	selp.f32 	%f52, 0f3D2AAABB, 0f3C0885E4, %p16;
	fma.rn.f32 	%f53, %f51, %f47, %f52;
	selp.f32 	%f54, 0fBEFFFFFF, 0fBE2AAAA8, %p16;
	fma.rn.f32 	%f55, %f53, %f47, %f54;
	fma.rn.f32 	%f56, %f55, %f49, %f48;
	and.b32  	%r84, %r104, 2;
	setp.eq.s32 	%p17, %r84, 0;
	mov.f32 	%f57, 0f00000000;
	sub.f32 	%f58, %f57, %f56;
	selp.f32 	%f59, %f56, %f58, %p17;
	fma.rn.f32 	%f60, %f16, %f59, %f1;
	cvt.rzi.s32.f32 	%r85, %f60;
	cvt.rzi.s32.f32 	%r86, %f8;
	max.s32 	%r87, %r86, 0;
	setp.lt.s32 	%p18, %r87, %r32;
	add.s32 	%r88, %r32, -1;
	selp.b32 	%r89, %r87, %r88, %p18;
	max.s32 	%r90, %r85, 0;
	setp.lt.s32 	%p19, %r90, %r33;
	add.s32 	%r91, %r33, -1;
	selp.b32 	%r92, %r90, %r91, %p19;
	mad.lo.s32 	%r93, %r92, %r32, %r89;
	mad.lo.s32 	%r94, %r93, %r34, %r82;
	cvt.s64.s32 	%rd35, %r94;
	cvta.to.global.u64 	%rd36, %rd16;
	add.s64 	%rd37, %rd36, %rd35;
	ld.global.u8 	%rs1, [%rd37];
	mad.lo.s32 	%r95, %r3, %r32, %r2;
	mad.lo.s32 	%r96, %r95, %r34, %r82;
	cvt.s64.s32 	%rd38, %r96;
	cvta.to.global.u64 	%rd39, %rd17;
	add.s64 	%rd40, %rd39, %rd38;
	st.global.u8 	[%rd40], %rs1;
$L__BB4_18:
	ret;

}
	// .globl	_Z17oilPaintingKernelPhS_iiiii
.visible .entry _Z17oilPaintingKernelPhS_iiiii(
	.param .u64 .ptr .align 1 _Z17oilPaintingKernelPhS_iiiii_param_0,
	.param .u64 .ptr .align 1 _Z17oilPaintingKernelPhS_iiiii_param_1,
	.param .u32 _Z17oilPaintingKernelPhS_iiiii_param_2,
	.param .u32 _Z17oilPaintingKernelPhS_iiiii_param_3,
	.param .u32 _Z17oilPaintingKernelPhS_iiiii_param_4,
	.param .u32 _Z17oilPaintingKernelPhS_iiiii_param_5,
	.param .u32 _Z17oilPaintingKernelPhS_iiiii_param_6
)
{
	.local .align 16 .b8 	__local_depot5[3072];
	.reg .b64 	%SP;
	.reg .b64 	%SPL;
	.reg .pred 	%p<52>;
	.reg .b16 	%rs<22>;
	.reg .b32 	%r<442>;
	.reg .b64 	%rd<195>;

	mov.u64 	%SPL, __local_depot5;
	ld.param.u64 	%rd18, [_Z17oilPaintingKernelPhS_iiiii_param_0];
	ld.param.u32 	%r68, [_Z17oilPaintingKernelPhS_iiiii_param_2];
	ld.param.u32 	%r69, [_Z17oilPaintingKernelPhS_iiiii_param_3];
	ld.param.u32 	%r70, [_Z17oilPaintingKernelPhS_iiiii_param_4];
	ld.param.u32 	%r71, [_Z17oilPaintingKernelPhS_iiiii_param_5];
	ld.param.u32 	%r72, [_Z17oilPaintingKernelPhS_iiiii_param_6];
	cvta.to.global.u64 	%rd1, %rd18;
	add.u64 	%rd2, %SPL, 0;
	add.u64 	%rd3, %SPL, 1024;
	mov.u32 	%r73, %ctaid.x;
	mov.u32 	%r74, %ntid.x;
	mov.u32 	%r75, %tid.x;
	mad.lo.s32 	%r1, %r73, %r74, %r75;
	mul.lo.s32 	%r76, %r69, %r68;
	mul.lo.s32 	%r77, %r76, %r70;
	setp.ge.s32 	%p3, %r1, %r77;
	@%p3 bra 	$L__BB5_32;
	div.s32 	%r3, %r1, %r70;
	mul.lo.s32 	%r78, %r3, %r70;
	sub.s32 	%r2, %r1, %r78;
	rem.s32 	%r4, %r3, %r68;
	mov.b32 	%r79, 0;
	st.local.v4.u32 	[%rd2], {%r79, %r79, %r79, %r79};
	st.local.v4.u32 	[%rd2+16], {%r79, %r79, %r79, %r79};
	add.s64 	%rd192, %rd2, 32;
	st.local.v4.u32 	[%rd2+32], {%r79, %r79, %r79, %r79};
	st.local.v4.u32 	[%rd2+48], {%r79, %r79, %r79, %r79};
	st.local.v4.u32 	[%rd2+64], {%r79, %r79, %r79, %r79};
	st.local.v4.u32 	[%rd2+80], {%r79, %r79, %r79, %r79};
	st.local.v4.u32 	[%rd2+96], {%r79, %r79, %r79, %r79};
	st.local.v4.u32 	[%rd2+112], {%r79, %r79, %r79, %r79};
	st.local.v4.u32 	[%rd2+128], {%r79, %r79, %r79, %r79};
	st.local.v4.u32 	[%rd2+144], {%r79, %r79, %r79, %r79};
	st.local.v4.u32 	[%rd2+160], {%r79, %r79, %r79, %r79};
	st.local.v4.u32 	[%rd2+176], {%r79, %r79, %r79, %r79};
	st.local.v4.u32 	[%rd2+192], {%r79, %r79, %r79, %r79};
	st.local.v4.u32 	[%rd2+208], {%r79, %r79, %r79, %r79};
	st.local.v4.u32 	[%rd2+224], {%r79, %r79, %r79, %r79};
	st.local.v4.u32 	[%rd2+240], {%r79, %r79, %r79, %r79};
	st.local.v4.u32 	[%rd2+256], {%r79, %r79, %r79, %r79};
	st.local.v4.u32 	[%rd2+272], {%r79, %r79, %r79, %r79};
	st.local.v4.u32 	[%rd2+288], {%r79, %r79, %r79, %r79};
	st.local.v4.u32 	[%rd2+304], {%r79, %r79, %r79, %r79};
	st.local.v4.u32 	[%rd2+320], {%r79, %r79, %r79, %r79};
	st.local.v4.u32 	[%rd2+336], {%r79, %r79, %r79, %r79};
	st.local.v4.u32 	[%rd2+352], {%r79, %r79, %r79, %r79};
	st.local.v4.u32 	[%rd2+368], {%r79, %r79, %r79, %r79};
	st.local.v4.u32 	[%rd2+384], {%r79, %r79, %r79, %r79};
	st.local.v4.u32 	[%rd2+400], {%r79, %r79, %r79, %r79};
	st.local.v4.u32 	[%rd2+416], {%r79, %r79, %r79, %r79};
	st.local.v4.u32 	[%rd2+432], {%r79, %r79, %r79, %r79};
	st.local.v4.u32 	[%rd2+448], {%r79, %r79, %r79, %r79};
	st.local.v4.u32 	[%rd2+464], {%r79, %r79, %r79, %r79};
	st.local.v4.u32 	[%rd2+480], {%r79, %r79, %r79, %r79};
	st.local.v4.u32 	[%rd2+496], {%r79, %r79, %r79, %r79};
	st.local.v4.u32 	[%rd2+512], {%r79, %r79, %r79, %r79};
	st.local.v4.u32 	[%rd2+528], {%r79, %r79, %r79, %r79};
	st.local.v4.u32 	[%rd2+544], {%r79, %r79, %r79, %r79};
	st.local.v4.u32 	[%rd2+560], {%r79, %r79, %r79, %r79};
	st.local.v4.u32 	[%rd2+576], {%r79, %r79, %r79, %r79};
	st.local.v4.u32 	[%rd2+592], {%r79, %r79, %r79, %r79};
	st.local.v4.u32 	[%rd2+608], {%r79, %r79, %r79, %r79};
	st.local.v4.u32 	[%rd2+624], {%r79, %r79, %r79, %r79};
	st.local.v4.u32 	[%rd2+640], {%r79, %r79, %r79, %r79};
	st.local.v4.u32 	[%rd2+656], {%r79, %r79, %r79, %r79};
	st.local.v4.u32 	[%rd2+672], {%r79, %r79, %r79, %r79};
	st.local.v4.u32 	[%rd2+688], {%r79, %r79, %r79, %r79};
	st.local.v4.u32 	[%rd2+704], {%r79, %r79, %r79, %r79};
	st.local.v4.u32 	[%rd2+720], {%r79, %r79, %r79, %r79};
	st.local.v4.u32 	[%rd2+736], {%r79, %r79, %r79, %r79};
	st.local.v4.u32 	[%rd2+752], {%r79, %r79, %r79, %r79};
	st.local.v4.u32 	[%rd2+768], {%r79, %r79, %r79, %r79};
	st.local.v4.u32 	[%rd2+784], {%r79, %r79, %r79, %r79};
	st.local.v4.u32 	[%rd2+800], {%r79, %r79, %r79, %r79};
	st.local.v4.u32 	[%rd2+816], {%r79, %r79, %r79, %r79};
	st.local.v4.u32 	[%rd2+832], {%r79, %r79, %r79, %r79};
	st.local.v4.u32 	[%rd2+848], {%r79, %r79, %r79, %r79};
	st.local.v4.u32 	[%rd2+864], {%r79, %r79, %r79, %r79};
	st.local.v4.u32 	[%rd2+880], {%r79, %r79, %r79, %r79};
	st.local.v4.u32 	[%rd2+896], {%r79, %r79, %r79, %r79};
	st.local.v4.u32 	[%rd2+912], {%r79, %r79, %r79, %r79};
	st.local.v4.u32 	[%rd2+928], {%r79, %r79, %r79, %r79};
	st.local.v4.u32 	[%rd2+944], {%r79, %r79, %r79, %r79};
	st.local.v4.u32 	[%rd2+960], {%r79, %r79, %r79, %r79};
	st.local.v4.u32 	[%rd2+976], {%r79, %r79, %r79, %r79};
	st.local.v4.u32 	[%rd2+992], {%r79, %r79, %r79, %r79};
	st.local.v4.u32 	[%rd2+1008], {%r79, %r79, %r79, %r79};
	mov.b64 	%rd21, 0;
	st.local.v2.u64 	[%rd3], {%rd21, %rd21};
	st.local.v2.u64 	[%rd3+16], {%rd21, %rd21};
	st.local.v2.u64 	[%rd3+32], {%rd21, %rd21};
	st.local.v2.u64 	[%rd3+48], {%rd21, %rd21};
	st.local.v2.u64 	[%rd3+64], {%rd21, %rd21};
	st.local.v2.u64 	[%rd3+80], {%rd21, %rd21};
	st.local.v2.u64 	[%rd3+96], {%rd21, %rd21};
	st.local.v2.u64 	[%rd3+112], {%rd21, %rd21};
	st.local.v2.u64 	[%rd3+128], {%rd21, %rd21};
	st.local.v2.u64 	[%rd3+144], {%rd21, %rd21};
	st.local.v2.u64 	[%rd3+160], {%rd21, %rd21};
	st.local.v2.u64 	[%rd3+176], {%rd21, %rd21};
	st.local.v2.u64 	[%rd3+192], {%rd21, %rd21};
	st.local.v2.u64 	[%rd3+208], {%rd21, %rd21};
	st.local.v2.u64 	[%rd3+224], {%rd21, %rd21};
	st.local.v2.u64 	[%rd3+240], {%rd21, %rd21};
	st.local.v2.u64 	[%rd3+256], {%rd21, %rd21};
	st.local.v2.u64 	[%rd3+272], {%rd21, %rd21};
	st.local.v2.u64 	[%rd3+288], {%rd21, %rd21};
	st.local.v2.u64 	[%rd3+304], {%rd21, %rd21};
	st.local.v2.u64 	[%rd3+320], {%rd21, %rd21};
	st.local.v2.u64 	[%rd3+336], {%rd21, %rd21};
	st.local.v2.u64 	[%rd3+352], {%rd21, %rd21};
	st.local.v2.u64 	[%rd3+368], {%rd21, %rd21};
	st.local.v2.u64 	[%rd3+384], {%rd21, %rd21};
	st.local.v2.u64 	[%rd3+400], {%rd21, %rd21};
	st.local.v2.u64 	[%rd3+416], {%rd21, %rd21};
	st.local.v2.u64 	[%rd3+432], {%rd21, %rd21};
	st.local.v2.u64 	[%rd3+448], {%rd21, %rd21};
	st.local.v2.u64 	[%rd3+464], {%rd21, %rd21};
	st.local.v2.u64 	[%rd3+480], {%rd21, %rd21};
	st.local.v2.u64 	[%rd3+496], {%rd21, %rd21};
	st.local.v2.u64 	[%rd3+512], {%rd21, %rd21};
	st.local.v2.u64 	[%rd3+528], {%rd21, %rd21};
	st.local.v2.u64 	[%rd3+544], {%rd21, %rd21};
	st.local.v2.u64 	[%rd3+560], {%rd21, %rd21};
	st.local.v2.u64 	[%rd3+576], {%rd21, %rd21};
	st.local.v2.u64 	[%rd3+592], {%rd21, %rd21};
	st.local.v2.u64 	[%rd3+608], {%rd21, %rd21};
	st.local.v2.u64 	[%rd3+624], {%rd21, %rd21};
	st.local.v2.u64 	[%rd3+640], {%rd21, %rd21};
	st.local.v2.u64 	[%rd3+656], {%rd21, %rd21};
	st.local.v2.u64 	[%rd3+672], {%rd21, %rd21};
	st.local.v2.u64 	[%rd3+688], {%rd21, %rd21};
	st.local.v2.u64 	[%rd3+704], {%rd21, %rd21};
	st.local.v2.u64 	[%rd3+720], {%rd21, %rd21};
	st.local.v2.u64 	[%rd3+736], {%rd21, %rd21};
	st.local.v2.u64 	[%rd3+752], {%rd21, %rd21};
	st.local.v2.u64 	[%rd3+768], {%rd21, %rd21};
	st.local.v2.u64 	[%rd3+784], {%rd21, %rd21};
	st.local.v2.u64 	[%rd3+800], {%rd21, %rd21};
	st.local.v2.u64 	[%rd3+816], {%rd21, %rd21};
	st.local.v2.u64 	[%rd3+832], {%rd21, %rd21};
	st.local.v2.u64 	[%rd3+848], {%rd21, %rd21};
	st.local.v2.u64 	[%rd3+864], {%rd21, %rd21};
	st.local.v2.u64 	[%rd3+880], {%rd21, %rd21};
	st.local.v2.u64 	[%rd3+896], {%rd21, %rd21};
	st.local.v2.u64 	[%rd3+912], {%rd21, %rd21};
	st.local.v2.u64 	[%rd3+928], {%rd21, %rd21};
	st.local.v2.u64 	[%rd3+944], {%rd21, %rd21};
	st.local.v2.u64 	[%rd3+960], {%rd21, %rd21};
	st.local.v2.u64 	[%rd3+976], {%rd21, %rd21};
	st.local.v2.u64 	[%rd3+992], {%rd21, %rd21};
	st.local.v2.u64 	[%rd3+1008], {%rd21, %rd21};
	st.local.v2.u64 	[%rd3+1024], {%rd21, %rd21};
	st.local.v2.u64 	[%rd3+1040], {%rd21, %rd21};
	st.local.v2.u64 	[%rd3+1056], {%rd21, %rd21};
	st.local.v2.u64 	[%rd3+1072], {%rd21, %rd21};
	st.local.v2.u64 	[%rd3+1088], {%rd21, %rd21};
	st.local.v2.u64 	[%rd3+1104], {%rd21, %rd21};
	st.local.v2.u64 	[%rd3+1120], {%rd21, %rd21};
	st.local.v2.u64 	[%rd3+1136], {%rd21, %rd21};
	st.local.v2.u64 	[%rd3+1152], {%rd21, %rd21};
	st.local.v2.u64 	[%rd3+1168], {%rd21, %rd21};
	st.local.v2.u64 	[%rd3+1184], {%rd21, %rd21};
	st.local.v2.u64 	[%rd3+1200], {%rd21, %rd21};
	st.local.v2.u64 	[%rd3+1216], {%rd21, %rd21};
	st.local.v2.u64 	[%rd3+1232], {%rd21, %rd21};
	st.local.v2.u64 	[%rd3+1248], {%rd21, %rd21};
	st.local.v2.u64 	[%rd3+1264], {%rd21, %rd21};
	st.local.v2.u64 	[%rd3+1280], {%rd21, %rd21};
	st.local.v2.u64 	[%rd3+1296], {%rd21, %rd21};
	st.local.v2.u64 	[%rd3+1312], {%rd21, %rd21};
	st.local.v2.u64 	[%rd3+1328], {%rd21, %rd21};
	st.local.v2.u64 	[%rd3+1344], {%rd21, %rd21};
	st.local.v2.u64 	[%rd3+1360], {%rd21, %rd21};
	st.local.v2.u64 	[%rd3+1376], {%rd21, %rd21};
	st.local.v2.u64 	[%rd3+1392], {%rd21, %rd21};
	st.local.v2.u64 	[%rd3+1408], {%rd21, %rd21};
	st.local.v2.u64 	[%rd3+1424], {%rd21, %rd21};
	st.local.v2.u64 	[%rd3+1440], {%rd21, %rd21};
	st.local.v2.u64 	[%rd3+1456], {%rd21, %rd21};
	st.local.v2.u64 	[%rd3+1472], {%rd21, %rd21};
	st.local.v2.u64 	[%rd3+1488], {%rd21, %rd21};
	st.local.v2.u64 	[%rd3+1504], {%rd21, %rd21};
	st.local.v2.u64 	[%rd3+1520], {%rd21, %rd21};
	st.local.v2.u64 	[%rd3+1536], {%rd21, %rd21};
	st.local.v2.u64 	[%rd3+1552], {%rd21, %rd21};
	st.local.v2.u64 	[%rd3+1568], {%rd21, %rd21};
	st.local.v2.u64 	[%rd3+1584], {%rd21, %rd21};
	st.local.v2.u64 	[%rd3+1600], {%rd21, %rd21};
	st.local.v2.u64 	[%rd3+1616], {%rd21, %rd21};
	st.local.v2.u64 	[%rd3+1632], {%rd21, %rd21};
	st.local.v2.u64 	[%rd3+1648], {%rd21, %rd21};
	st.local.v2.u64 	[%rd3+1664], {%rd21, %rd21};
	st.local.v2.u64 	[%rd3+1680], {%rd21, %rd21};
	st.local.v2.u64 	[%rd3+1696], {%rd21, %rd21};
	st.local.v2.u64 	[%rd3+1712], {%rd21, %rd21};
	st.local.v2.u64 	[%rd3+1728], {%rd21, %rd21};
	st.local.v2.u64 	[%rd3+1744], {%rd21, %rd21};
	st.local.v2.u64 	[%rd3+1760], {%rd21, %rd21};
	st.local.v2.u64 	[%rd3+1776], {%rd21, %rd21};
	st.local.v2.u64 	[%rd3+1792], {%rd21, %rd21};
	st.local.v2.u64 	[%rd3+1808], {%rd21, %rd21};
	st.local.v2.u64 	[%rd3+1824], {%rd21, %rd21};
	st.local.v2.u64 	[%rd3+1840], {%rd21, %rd21};
	st.local.v2.u64 	[%rd3+1856], {%rd21, %rd21};
	st.local.v2.u64 	[%rd3+1872], {%rd21, %rd21};
	st.local.v2.u64 	[%rd3+1888], {%rd21, %rd21};
	st.local.v2.u64 	[%rd3+1904], {%rd21, %rd21};
	st.local.v2.u64 	[%rd3+1920], {%rd21, %rd21};
	st.local.v2.u64 	[%rd3+1936], {%rd21, %rd21};
	st.local.v2.u64 	[%rd3+1952], {%rd21, %rd21};
	st.local.v2.u64 	[%rd3+1968], {%rd21, %rd21};
	st.local.v2.u64 	[%rd3+1984], {%rd21, %rd21};
	st.local.v2.u64 	[%rd3+2000], {%rd21, %rd21};
	st.local.v2.u64 	[%rd3+2016], {%rd21, %rd21};
	st.local.v2.u64 	[%rd3+2032], {%rd21, %rd21};
	neg.s32 	%r5, %r71;
	setp.lt.s32 	%p4, %r71, 0;
	@%p4 bra 	$L__BB5_12;
	add.s32 	%r6, %r68, -1;
	shl.b32 	%r80, %r71, 1;
	and.b32  	%r81, %r80, -8;
	neg.s32 	%r7, %r81;
	div.s32 	%r8, %r3, %r68;
	mov.u32 	%r411, %r5;
$L__BB5_3:
	ld.param.u32 	%r410, [_Z17oilPaintingKernelPhS_iiiii_param_3];
	setp.lt.u32 	%p5, %r71, 4;
	add.s32 	%r82, %r411, %r8;
	max.s32 	%r83, %r82, 0;
	add.s32 	%r84, %r410, -1;
	min.s32 	%r85, %r83, %r84;
	mul.lo.s32 	%r10, %r85, %r68;
	mov.u32 	%r416, %r5;
	@%p5 bra 	$L__BB5_7;
	sub.s32 	%r412, %r4, %r71;
	sub.s32 	%r414, 3, %r71;
	mov.u32 	%r413, %r7;
$L__BB5_5:
	.pragma "nounroll";
	max.s32 	%r86, %r412, 0;
	min.s32 	%r87, %r86, %r6;
	add.s32 	%r88, %r87, %r10;
	mad.lo.s32 	%r89, %r88, %r70, %r2;
	cvt.s64.s32 	%rd22, %r89;
	add.s64 	%rd23, %rd1, %rd22;
	ld.global.u8 	%rs4, [%rd23];
	cvt.u32.u16 	%r90, %rs4;
	and.b32  	%r91, %r90, 255;
	mul.lo.s32 	%r92, %r72, %r91;
	shr.s32 	%r93, %r92, 31;
	shr.u32 	%r94, %r93, 24;
	add.s32 	%r95, %r92, %r94;
	shr.s32 	%r96, %r95, 8;
	mul.wide.s32 	%rd24, %r96, 4;
	add.s64 	%rd25, %rd2, %rd24;
	ld.local.u32 	%r97, [%rd25];
	add.s32 	%r98, %r97, 1;
	st.local.u32 	[%rd25], %r98;
	cvt.u64.u16 	%rd26, %rs4;
	and.b64  	%rd27, %rd26, 255;
	mul.wide.s32 	%rd28, %r96, 8;
	add.s64 	%rd29, %rd3, %rd28;
	ld.local.u64 	%rd30, [%rd29];
	add.s64 	%rd31, %rd30, %rd27;
	st.local.u64 	[%rd29], %rd31;
	add.s32 	%r99, %r412, 1;
	max.s32 	%r100, %r99, 0;
	min.s32 	%r101, %r100, %r6;
	add.s32 	%r102, %r101, %r10;
	mad.lo.s32 	%r103, %r102, %r70, %r2;
	cvt.s64.s32 	%rd32, %r103;
	add.s64 	%rd33, %rd1, %rd32;
	ld.global.u8 	%rs5, [%rd33];
	cvt.u32.u16 	%r104, %rs5;
	and.b32  	%r105, %r104, 255;
	mul.lo.s32 	%r106, %r72, %r105;
	shr.s32 	%r107, %r106, 31;
	shr.u32 	%r108, %r107, 24;
	add.s32 	%r109, %r106, %r108;
	shr.s32 	%r110, %r109, 8;
	mul.wide.s32 	%rd34, %r110, 4;
	add.s64 	%rd35, %rd2, %rd34;
	ld.local.u32 	%r111, [%rd35];
	add.s32 	%r112, %r111, 1;
	st.local.u32 	[%rd35], %r112;
	cvt.u64.u16 	%rd36, %rs5;
	and.b64  	%rd37, %rd36, 255;
	mul.wide.s32 	%rd38, %r110, 8;
	add.s64 	%rd39, %rd3, %rd38;
	ld.local.u64 	%rd40, [%rd39];
	add.s64 	%rd41, %rd40, %rd37;
	st.local.u64 	[%rd39], %rd41;
	add.s32 	%r113, %r412, 2;
	max.s32 	%r114, %r113, 0;
	min.s32 	%r115, %r114, %r6;
	add.s32 	%r116, %r115, %r10;
	mad.lo.s32 	%r117, %r116, %r70, %r2;
	cvt.s64.s32 	%rd42, %r117;
	add.s64 	%rd43, %rd1, %rd42;
	ld.global.u8 	%rs6, [%rd43];
	cvt.u32.u16 	%r118, %rs6;
	and.b32  	%r119, %r118, 255;
	mul.lo.s32 	%r120, %r72, %r119;
	shr.s32 	%r121, %r120, 31;
	shr.u32 	%r122, %r121, 24;
	add.s32 	%r123, %r120, %r122;
	shr.s32 	%r124, %r123, 8;
	mul.wide.s32 	%rd44, %r124, 4;
	add.s64 	%rd45, %rd2, %rd44;
	ld.local.u32 	%r125, [%rd45];
	add.s32 	%r126, %r125, 1;
	st.local.u32 	[%rd45], %r126;
	cvt.u64.u16 	%rd46, %rs6;
	and.b64  	%rd47, %rd46, 255;
	mul.wide.s32 	%rd48, %r124, 8;
	add.s64 	%rd49, %rd3, %rd48;
	ld.local.u64 	%rd50, [%rd49];
	add.s64 	%rd51, %rd50, %rd47;
	st.local.u64 	[%rd49], %rd51;
	add.s32 	%r127, %r412, 3;
	max.s32 	%r128, %r127, 0;
	min.s32 	%r129, %r128, %r6;
	add.s32 	%r130, %r129, %r10;
	mad.lo.s32 	%r131, %r130, %r70, %r2;
	cvt.s64.s32 	%rd52, %r131;
	add.s64 	%rd53, %rd1, %rd52;
	ld.global.u8 	%rs7, [%rd53];
	cvt.u32.u16 	%r132, %rs7;
	and.b32  	%r133, %r132, 255;
	mul.lo.s32 	%r134, %r72, %r133;
	shr.s32 	%r135, %r134, 31;
	shr.u32 	%r136, %r135, 24;
	add.s32 	%r137, %r134, %r136;
	shr.s32 	%r138, %r137, 8;
	mul.wide.s32 	%rd54, %r138, 4;
	add.s64 	%rd55, %rd2, %rd54;
	ld.local.u32 	%r139, [%rd55];
	add.s32 	%r140, %r139, 1;
	st.local.u32 	[%rd55], %r140;
	cvt.u64.u16 	%rd56, %rs7;
	and.b64  	%rd57, %rd56, 255;
	mul.wide.s32 	%rd58, %r138, 8;
	add.s64 	%rd59, %rd3, %rd58;
	ld.local.u64 	%rd60, [%rd59];
	add.s64 	%rd61, %rd60, %rd57;
	st.local.u64 	[%rd59], %rd61;
	add.s32 	%r141, %r412, 4;
	max.s32 	%r142, %r141, 0;
	min.s32 	%r143, %r142, %r6;
	add.s32 	%r144, %r143, %r10;
	mad.lo.s32 	%r145, %r144, %r70, %r2;
	cvt.s64.s32 	%rd62, %r145;
	add.s64 	%rd63, %rd1, %rd62;
	ld.global.u8 	%rs8, [%rd63];
	cvt.u32.u16 	%r146, %rs8;
	and.b32  	%r147, %r146, 255;
	mul.lo.s32 	%r148, %r72, %r147;
	shr.s32 	%r149, %r148, 31;
	shr.u32 	%r150, %r149, 24;
	add.s32 	%r151, %r148, %r150;
	shr.s32 	%r152, %r151, 8;
	mul.wide.s32 	%rd64, %r152, 4;
	add.s64 	%rd65, %rd2, %rd64;
	ld.local.u32 	%r153, [%rd65];
	add.s32 	%r154, %r153, 1;
	st.local.u32 	[%rd65], %r154;
	cvt.u64.u16 	%rd66, %rs8;
	and.b64  	%rd67, %rd66, 255;
	mul.wide.s32 	%rd68, %r152, 8;
	add.s64 	%rd69, %rd3, %rd68;
	ld.local.u64 	%rd70, [%rd69];
	add.s64 	%rd71, %rd70, %rd67;
	st.local.u64 	[%rd69], %rd71;
	add.s32 	%r155, %r412, 5;
	max.s32 	%r156, %r155, 0;
	min.s32 	%r157, %r156, %r6;
	add.s32 	%r158, %r157, %r10;
	mad.lo.s32 	%r159, %r158, %r70, %r2;
	cvt.s64.s32 	%rd72, %r159;
	add.s64 	%rd73, %rd1, %rd72;
	ld.global.u8 	%rs9, [%rd73];
	cvt.u32.u16 	%r160, %rs9;
	and.b32  	%r161, %r160, 255;
	mul.lo.s32 	%r162, %r72, %r161;
	shr.s32 	%r163, %r162, 31;
	shr.u32 	%r164, %r163, 24;
	add.s32 	%r165, %r162, %r164;
	shr.s32 	%r166, %r165, 8;
	mul.wide.s32 	%rd74, %r166, 4;
	add.s64 	%rd75, %rd2, %rd74;
	ld.local.u32 	%r167, [%rd75];
	add.s32 	%r168, %r167, 1;
	st.local.u32 	[%rd75], %r168;
	cvt.u64.u16 	%rd76, %rs9;
	and.b64  	%rd77, %rd76, 255;
	mul.wide.s32 	%rd78, %r166, 8;
	add.s64 	%rd79, %rd3, %rd78;
	ld.local.u64 	%rd80, [%rd79];
	add.s64 	%rd81, %rd80, %rd77;
	st.local.u64 	[%rd79], %rd81;
	add.s32 	%r169, %r412, 6;
	max.s32 	%r170, %r169, 0;
	min.s32 	%r171, %r170, %r6;
	add.s32 	%r172, %r171, %r10;
	mad.lo.s32 	%r173, %r172, %r70, %r2;
	cvt.s64.s32 	%rd82, %r173;
	add.s64 	%rd83, %rd1, %rd82;
	ld.global.u8 	%rs10, [%rd83];
	cvt.u32.u16 	%r174, %rs10;
	and.b32  	%r175, %r174, 255;
	mul.lo.s32 	%r176, %r72, %r175;
	shr.s32 	%r177, %r176, 31;
	shr.u32 	%r178, %r177, 24;
	add.s32 	%r179, %r176, %r178;
	shr.s32 	%r180, %r179, 8;
	mul.wide.s32 	%rd84, %r180, 4;
	add.s64 	%rd85, %rd2, %rd84;
	ld.local.u32 	%r181, [%rd85];
	add.s32 	%r182, %r181, 1;
	st.local.u32 	[%rd85], %r182;
	cvt.u64.u16 	%rd86, %rs10;
	and.b64  	%rd87, %rd86, 255;
	mul.wide.s32 	%rd88, %r180, 8;
	add.s64 	%rd89, %rd3, %rd88;
	ld.local.u64 	%rd90, [%rd89];
	add.s64 	%rd91, %rd90, %rd87;
	st.local.u64 	[%rd89], %rd91;
	add.s32 	%r183, %r412, 7;
	max.s32 	%r184, %r183, 0;
	min.s32 	%r185, %r184, %r6;
	add.s32 	%r186, %r185, %r10;
	mad.lo.s32 	%r187, %r186, %r70, %r2;
	cvt.s64.s32 	%rd92, %r187;
	add.s64 	%rd93, %rd1, %rd92;
	ld.global.u8 	%rs11, [%rd93];
	cvt.u32.u16 	%r188, %rs11;
	and.b32  	%r189, %r188, 255;
	mul.lo.s32 	%r190, %r72, %r189;
	shr.s32 	%r191, %r190, 31;
	shr.u32 	%r192, %r191, 24;
	add.s32 	%r193, %r190, %r192;
	shr.s32 	%r194, %r193, 8;
	mul.wide.s32 	%rd94, %r194, 4;
	add.s64 	%rd95, %rd2, %rd94;
	ld.local.u32 	%r195, [%rd95];
	add.s32 	%r196, %r195, 1;
	st.local.u32 	[%rd95], %r196;
	cvt.u64.u16 	%rd96, %rs11;
	and.b64  	%rd97, %rd96, 255;
	mul.wide.s32 	%rd98, %r194, 8;
	add.s64 	%rd99, %rd3, %rd98;
	ld.local.u64 	%rd100, [%rd99];
	add.s64 	%rd101, %rd100, %rd97;
	st.local.u64 	[%rd99], %rd101;
	add.s32 	%r414, %r414, 8;
	add.s32 	%r413, %r413, 8;
	add.s32 	%r412, %r412, 8;
	setp.ne.s32 	%p6, %r413, 0;
	@%p6 bra 	$L__BB5_5;
	add.s32 	%r416, %r414, -3;
$L__BB5_7:
	shl.b32 	%r197, %r71, 1;
	and.b32  	%r198, %r197, 6;
	setp.lt.u32 	%p7, %r198, 3;
	@%p7 bra 	$L__BB5_9;
	add.s32 	%r199, %r416, %r4;
	max.s32 	%r200, %r199, 0;
	min.s32 	%r201, %r200, %r6;
	add.s32 	%r202, %r201, %r10;
	mad.lo.s32 	%r203, %r202, %r70, %r2;
	cvt.s64.s32 	%rd102, %r203;
	add.s64 	%rd103, %rd1, %rd102;
	ld.global.u8 	%rs12, [%rd103];
	cvt.u32.u16 	%r204, %rs12;
	and.b32  	%r205, %r204, 255;
	mul.lo.s32 	%r206, %r72, %r205;
	shr.s32 	%r207, %r206, 31;
	shr.u32 	%r208, %r207, 24;
	add.s32 	%r209, %r206, %r208;
	shr.s32 	%r210, %r209, 8;
	mul.wide.s32 	%rd104, %r210, 4;
	add.s64 	%rd105, %rd2, %rd104;
	ld.local.u32 	%r211, [%rd105];
	add.s32 	%r212, %r211, 1;
	st.local.u32 	[%rd105], %r212;
	cvt.u64.u16 	%rd106, %rs12;
	and.b64  	%rd107, %rd106, 255;
	mul.wide.s32 	%rd108, %r210, 8;
	add.s64 	%rd109, %rd3, %rd108;
	ld.local.u64 	%rd110, [%rd109];
	add.s64 	%rd111, %rd110, %rd107;
	st.local.u64 	[%rd109], %rd111;
	add.s32 	%r213, %r199, 1;
	max.s32 	%r214, %r213, 0;
	min.s32 	%r215, %r214, %r6;
	add.s32 	%r216, %r215, %r10;
	mad.lo.s32 	%r217, %r216, %r70, %r2;
	cvt.s64.s32 	%rd112, %r217;
	add.s64 	%rd113, %rd1, %rd112;
	ld.global.u8 	%rs13, [%rd113];
	cvt.u32.u16 	%r218, %rs13;
	and.b32  	%r219, %r218, 255;
	mul.lo.s32 	%r220, %r72, %r219;
	shr.s32 	%r221, %r220, 31;
	shr.u32 	%r222, %r221, 24;
	add.s32 	%r223, %r220, %r222;
	shr.s32 	%r224, %r223, 8;
	mul.wide.s32 	%rd114, %r224, 4;
	add.s64 	%rd115, %rd2, %rd114;
	ld.local.u32 	%r225, [%rd115];
	add.s32 	%r226, %r225, 1;
	st.local.u32 	[%rd115], %r226;
	cvt.u64.u16 	%rd116, %rs13;
	and.b64  	%rd117, %rd116, 255;
	mul.wide.s32 	%rd118, %r224, 8;
	add.s64 	%rd119, %rd3, %rd118;
	ld.local.u64 	%rd120, [%rd119];
	add.s64 	%rd121, %rd120, %rd117;
	st.local.u64 	[%rd119], %rd121;
	add.s32 	%r227, %r199, 2;
	max.s32 	%r228, %r227, 0;
	min.s32 	%r229, %r228, %r6;
	add.s32 	%r230, %r229, %r10;
	mad.lo.s32 	%r231, %r230, %r70, %r2;
	cvt.s64.s32 	%rd122, %r231;
	add.s64 	%rd123, %rd1, %rd122;
	ld.global.u8 	%rs14, [%rd123];
	cvt.u32.u16 	%r232, %rs14;
	and.b32  	%r233, %r232, 255;
	mul.lo.s32 	%r234, %r72, %r233;
	shr.s32 	%r235, %r234, 31;
	shr.u32 	%r236, %r235, 24;
	add.s32 	%r237, %r234, %r236;
	shr.s32 	%r238, %r237, 8;
	mul.wide.s32 	%rd124, %r238, 4;
	add.s64 	%rd125, %rd2, %rd124;
	ld.local.u32 	%r239, [%rd125];
	add.s32 	%r240, %r239, 1;
	st.local.u32 	[%rd125], %r240;
	cvt.u64.u16 	%rd126, %rs14;
	and.b64  	%rd127, %rd126, 255;
	mul.wide.s32 	%rd128, %r238, 8;
	add.s64 	%rd129, %rd3, %rd128;
	ld.local.u64 	%rd130, [%rd129];
	add.s64 	%rd131, %rd130, %rd127;
	st.local.u64 	[%rd129], %rd131;
	add.s32 	%r241, %r199, 3;
	max.s32 	%r242, %r241, 0;
	min.s32 	%r243, %r242, %r6;
	add.s32 	%r244, %r243, %r10;
	mad.lo.s32 	%r245, %r244, %r70, %r2;
	cvt.s64.s32 	%rd132, %r245;
	add.s64 	%rd133, %rd1, %rd132;
	ld.global.u8 	%rs15, [%rd133];
	cvt.u32.u16 	%r246, %rs15;
	and.b32  	%r247, %r246, 255;
	mul.lo.s32 	%r248, %r72, %r247;
	shr.s32 	%r249, %r248, 31;
	shr.u32 	%r250, %r249, 24;
	add.s32 	%r251, %r248, %r250;
	shr.s32 	%r252, %r251, 8;
	mul.wide.s32 	%rd134, %r252, 4;
	add.s64 	%rd135, %rd2, %rd134;
	ld.local.u32 	%r253, [%rd135];
	add.s32 	%r254, %r253, 1;
	st.local.u32 	[%rd135], %r254;
	cvt.u64.u16 	%rd136, %rs15;
	and.b64  	%rd137, %rd136, 255;
	mul.wide.s32 	%rd138, %r252, 8;
	add.s64 	%rd139, %rd3, %rd138;
	ld.local.u64 	%rd140, [%rd139];
	add.s64 	%rd141, %rd140, %rd137;
	st.local.u64 	[%rd139], %rd141;
	add.s32 	%r416, %r416, 4;
$L__BB5_9:
	and.b32  	%r255, %r71, 1;
	setp.eq.b32 	%p8, %r255, 1;
	not.pred 	%p9, %p8;
	@%p9 bra 	$L__BB5_11;
	add.s32 	%r256, %r416, %r4;
	max.s32 	%r257, %r256, 0;
	min.s32 	%r258, %r257, %r6;
	add.s32 	%r259, %r258, %r10;
	mad.lo.s32 	%r260, %r259, %r70, %r2;
	cvt.s64.s32 	%rd142, %r260;
	add.s64 	%rd143, %rd1, %rd142;
	ld.global.u8 	%rs16, [%rd143];
	cvt.u32.u16 	%r261, %rs16;
	and.b32  	%r262, %r261, 255;
	mul.lo.s32 	%r263, %r72, %r262;
	shr.s32 	%r264, %r263, 31;
	shr.u32 	%r265, %r264, 24;
	add.s32 	%r266, %r263, %r265;
	shr.s32 	%r267, %r266, 8;
	mul.wide.s32 	%rd144, %r267, 4;
	add.s64 	%rd145, %rd2, %rd144;
	ld.local.u32 	%r268, [%rd145];
	add.s32 	%r269, %r268, 1;
	st.local.u32 	[%rd145], %r269;
	cvt.u64.u16 	%rd146, %rs16;
	and.b64  	%rd147, %rd146, 255;
	mul.wide.s32 	%rd148, %r267, 8;
	add.s64 	%rd149, %rd3, %rd148;
	ld.local.u64 	%rd150, [%rd149];
	add.s64 	%rd151, %rd150, %rd147;
	st.local.u64 	[%rd149], %rd151;
	add.s32 	%r270, %r256, 1;
	max.s32 	%r271, %r270, 0;
	min.s32 	%r272, %r271, %r6;
	add.s32 	%r273, %r272, %r10;
	mad.lo.s32 	%r274, %r273, %r70, %r2;
	cvt.s64.s32 	%rd152, %r274;
	add.s64 	%rd153, %rd1, %rd152;
	ld.global.u8 	%rs17, [%rd153];
	cvt.u32.u16 	%r275, %rs17;
	and.b32  	%r276, %r275, 255;
	mul.lo.s32 	%r277, %r72, %r276;
	shr.s32 	%r278, %r277, 31;
	shr.u32 	%r279, %r278, 24;
	add.s32 	%r280, %r277, %r279;
	shr.s32 	%r281, %r280, 8;
	mul.wide.s32 	%rd154, %r281, 4;
	add.s64 	%rd155, %rd2, %rd154;
	ld.local.u32 	%r282, [%rd155];
	add.s32 	%r283, %r282, 1;
	st.local.u32 	[%rd155], %r283;
	cvt.u64.u16 	%rd156, %rs17;
	and.b64  	%rd157, %rd156, 255;
	mul.wide.s32 	%rd158, %r281, 8;
	add.s64 	%rd159, %rd3, %rd158;
	ld.local.u64 	%rd160, [%rd159];
	add.s64 	%rd161, %rd160, %rd157;
	st.local.u64 	[%rd159], %rd161;
	add.s32 	%r416, %r416, 2;
$L__BB5_11:
	add.s32 	%r284, %r416, %r4;
	max.s32 	%r285, %r284, 0;
	min.s32 	%r286, %r285, %r6;
	add.s32 	%r287, %r286, %r10;
	mad.lo.s32 	%r288, %r287, %r70, %r2;
	cvt.s64.s32 	%rd162, %r288;
	add.s64 	%rd163, %rd1, %rd162;
	ld.global.u8 	%rs18, [%rd163];
	cvt.u32.u16 	%r289, %rs18;
	and.b32  	%r290, %r289, 255;
	mul.lo.s32 	%r291, %r72, %r290;
	shr.s32 	%r292, %r291, 31;
	shr.u32 	%r293, %r292, 24;
	add.s32 	%r294, %r291, %r293;
	shr.s32 	%r295, %r294, 8;
	mul.wide.s32 	%rd164, %r295, 4;
	add.s64 	%rd165, %rd2, %rd164;
	ld.local.u32 	%r296, [%rd165];
	add.s32 	%r297, %r296, 1;
	st.local.u32 	[%rd165], %r297;
	cvt.u64.u16 	%rd166, %rs18;
	and.b64  	%rd167, %rd166, 255;
	mul.wide.s32 	%rd168, %r295, 8;
	add.s64 	%rd169, %rd3, %rd168;
	ld.local.u64 	%rd170, [%rd169];
	add.s64 	%rd171, %rd170, %rd167;
	st.local.u64 	[%rd169], %rd171;
	add.s32 	%r27, %r411, 1;
	setp.eq.s32 	%p10, %r411, %r71;
	mov.u32 	%r411, %r27;
	@%p10 bra 	$L__BB5_12;
	bra.uni 	$L__BB5_3;
$L__BB5_12:
	setp.lt.s32 	%p12, %r72, 1;
	mov.b64 	%rd194, 0;
	mov.pred 	%p51, -1;
	@%p12 bra 	$L__BB5_26;
	and.b32  	%r13, %r72, 15;
	setp.lt.u32 	%p13, %r72, 16;
	mov.b32 	%r423, 0;
	mov.u32 	%r441, %r423;
	mov.u32 	%r440, %r423;
	@%p13 bra 	$L__BB5_16;
	and.b32  	%r423, %r72, 2147483632;
	mov.b32 	%r418, 0;
	mov.u32 	%r441, %r418;
	mov.u32 	%r440, %r418;
$L__BB5_15:
	.pragma "nounroll";
	ld.local.v4.u32 	{%r301, %r302, %r303, %r304}, [%rd192+-32];
	setp.gt.s32 	%p14, %r301, %r440;
	max.s32 	%r305, %r301, %r440;
	selp.b32 	%r306, %r418, %r441, %p14;
	setp.gt.s32 	%p15, %r302, %r305;
	max.s32 	%r307, %r302, %r305;
	add.s32 	%r308, %r418, 1;
	selp.b32 	%r309, %r308, %r306, %p15;
	setp.gt.s32 	%p16, %r303, %r307;
	max.s32 	%r310, %r303, %r307;
	add.s32 	%r311, %r418, 2;
	selp.b32 	%r312, %r311, %r309, %p16;
	setp.gt.s32 	%p17, %r304, %r310;
	max.s32 	%r313, %r304, %r310;
	add.s32 	%r314, %r418, 3;
	selp.b32 	%r315, %r314, %r312, %p17;
	ld.local.v4.u32 	{%r316, %r317, %r318, %r319}, [%rd192+-16];
	setp.gt.s32 	%p18, %r316, %r313;
	max.s32 	%r320, %r316, %r313;
	add.s32 	%r321, %r418, 4;
	selp.b32 	%r322, %r321, %r315, %p18;
	setp.gt.s32 	%p19, %r317, %r320;
	max.s32 	%r323, %r317, %r320;
	add.s32 	%r324, %r418, 5;
	selp.b32 	%r325, %r324, %r322, %p19;
	setp.gt.s32 	%p20, %r318, %r323;
	max.s32 	%r326, %r318, %r323;
	add.s32 	%r327, %r418, 6;
	selp.b32 	%r328, %r327, %r325, %p20;
	setp.gt.s32 	%p21, %r319, %r326;
	max.s32 	%r329, %r319, %r326;
	add.s32 	%r330, %r418, 7;
	selp.b32 	%r331, %r330, %r328, %p21;
	ld.local.v4.u32 	{%r332, %r333, %r334, %r335}, [%rd192];
	setp.gt.s32 	%p22, %r332, %r329;
	max.s32 	%r336, %r332, %r329;
	add.s32 	%r337, %r418, 8;
	selp.b32 	%r338, %r337, %r331, %p22;
	setp.gt.s32 	%p23, %r333, %r336;
	max.s32 	%r339, %r333, %r336;
	add.s32 	%r340, %r418, 9;
	selp.b32 	%r341, %r340, %r338, %p23;
	setp.gt.s32 	%p24, %r334, %r339;
	max.s32 	%r342, %r334, %r339;
	add.s32 	%r343, %r418, 10;
	selp.b32 	%r344, %r343, %r341, %p24;
	setp.gt.s32 	%p25, %r335, %r342;
	max.s32 	%r345, %r335, %r342;
	add.s32 	%r346, %r418, 11;
	selp.b32 	%r347, %r346, %r344, %p25;
	ld.local.v4.u32 	{%r348, %r349, %r350, %r351}, [%rd192+16];
	setp.gt.s32 	%p26, %r348, %r345;
	max.s32 	%r352, %r348, %r345;
	add.s32 	%r353, %r418, 12;
	selp.b32 	%r354, %r353, %r347, %p26;
	setp.gt.s32 	%p27, %r349, %r352;
	max.s32 	%r355, %r349, %r352;
	add.s32 	%r356, %r418, 13;
	selp.b32 	%r357, %r356, %r354, %p27;
	setp.gt.s32 	%p28, %r350, %r355;
	max.s32 	%r358, %r350, %r355;
	add.s32 	%r359, %r418, 14;
	selp.b32 	%r360, %r359, %r357, %p28;
	setp.gt.s32 	%p29, %r351, %r358;
	max.s32 	%r440, %r351, %r358;
	add.s32 	%r361, %r418, 15;
	selp.b32 	%r441, %r361, %r360, %p29;
	add.s64 	%rd192, %rd192, 64;
	add.s32 	%r418, %r418, 16;
	setp.ne.s32 	%p30, %r418, %r423;
	@%p30 bra 	$L__BB5_15;
$L__BB5_16:
	setp.eq.s32 	%p31, %r13, 0;
	@%p31 bra 	$L__BB5_25;
	and.b32  	%r39, %r72, 7;
	setp.lt.u32 	%p32, %r13, 8;
	@%p32 bra 	$L__BB5_19;
	mul.wide.u32 	%rd173, %r423, 4;
	add.s64 	%rd174, %rd2, %rd173;
	ld.local.u32 	%r363, [%rd174];
	setp.gt.s32 	%p33, %r363, %r440;
	max.s32 	%r364, %r363, %r440;
	selp.b32 	%r365, %r423, %r441, %p33;
	add.s32 	%r366, %r423, 1;
	ld.local.u32 	%r367, [%rd174+4];
	setp.gt.s32 	%p34, %r367, %r364;
	max.s32 	%r368, %r367, %r364;
	selp.b32 	%r369, %r366, %r365, %p34;
	add.s32 	%r370, %r423, 2;
	ld.local.u32 	%r371, [%rd174+8];
	setp.gt.s32 	%p35, %r371, %r368;
	max.s32 	%r372, %r371, %r368;
	selp.b32 	%r373, %r370, %r369, %p35;
	add.s32 	%r374, %r423, 3;
	ld.local.u32 	%r375, [%rd174+12];
	setp.gt.s32 	%p36, %r375, %r372;
	max.s32 	%r376, %r375, %r372;
	selp.b32 	%r377, %r374, %r373, %p36;
	add.s32 	%r378, %r423, 4;
	ld.local.u32 	%r379, [%rd174+16];
	setp.gt.s32 	%p37, %r379, %r376;
	max.s32 	%r380, %r379, %r376;
	selp.b32 	%r381, %r378, %r377, %p37;
	add.s32 	%r382, %r423, 5;
	ld.local.u32 	%r383, [%rd174+20];
	setp.gt.s32 	%p38, %r383, %r380;
	max.s32 	%r384, %r383, %r380;
	selp.b32 	%r385, %r382, %r381, %p38;
	add.s32 	%r386, %r423, 6;
	ld.local.u32 	%r387, [%rd174+24];
	setp.gt.s32 	%p39, %r387, %r384;
	max.s32 	%r388, %r387, %r384;
	selp.b32 	%r389, %r386, %r385, %p39;
	add.s32 	%r390, %r423, 7;
	ld.local.u32 	%r391, [%rd174+28];
	setp.gt.s32 	%p40, %r391, %r388;
	max.s32 	%r440, %r391, %r388;
	selp.b32 	%r441, %r390, %r389, %p40;
	add.s32 	%r423, %r423, 8;
$L__BB5_19:
	setp.eq.s32 	%p41, %r39, 0;
	@%p41 bra 	$L__BB5_25;
	and.b32  	%r48, %r72, 3;
	setp.lt.u32 	%p42, %r39, 4;
	@%p42 bra 	$L__BB5_22;
	mul.wide.u32 	%rd175, %r423, 4;
	add.s64 	%rd176, %rd2, %rd175;
	ld.local.u32 	%r393, [%rd176];
	setp.gt.s32 	%p43, %r393, %r440;
	max.s32 	%r394, %r393, %r440;
	selp.b32 	%r395, %r423, %r441, %p43;
	add.s32 	%r396, %r423, 1;
	ld.local.u32 	%r397, [%rd176+4];
	setp.gt.s32 	%p44, %r397, %r394;
	max.s32 	%r398, %r397, %r394;
	selp.b32 	%r399, %r396, %r395, %p44;
	add.s32 	%r400, %r423, 2;
	ld.local.u32 	%r401, [%rd176+8];
	setp.gt.s32 	%p45, %r401, %r398;
	max.s32 	%r402, %r401, %r398;
	selp.b32 	%r403, %r400, %r399, %p45;
	add.s32 	%r404, %r423, 3;
	ld.local.u32 	%r405, [%rd176+12];
	setp.gt.s32 	%p46, %r405, %r402;
	max.s32 	%r440, %r405, %r402;
	selp.b32 	%r441, %r404, %r403, %p46;
	add.s32 	%r423, %r423, 4;
$L__BB5_22:
	setp.eq.s32 	%p47, %r48, 0;
	@%p47 bra 	$L__BB5_25;
	mul.wide.u32 	%rd177, %r423, 4;
	add.s64 	%rd193, %rd2, %rd177;
	neg.s32 	%r436, %r48;
$L__BB5_24:
	.pragma "nounroll";
	ld.local.u32 	%r406, [%rd193];
	setp.gt.s32 	%p48, %r406, %r440;
	max.s32 	%r440, %r406, %r440;
	selp.b32 	%r441, %r423, %r441, %p48;
	add.s32 	%r423, %r423, 1;
	add.s64 	%rd193, %rd193, 4;
	add.s32 	%r436, %r436, 1;
	setp.ne.s32 	%p49, %r436, 0;
	@%p49 bra 	$L__BB5_24;
$L__BB5_25:
	setp.eq.s32 	%p51, %r440, 0;
	cvt.u64.u32 	%rd194, %r441;
$L__BB5_26:
	@%p51 bra 	$L__BB5_30;
	shl.b64 	%rd178, %rd194, 3;
	add.s64 	%rd179, %rd3, %rd178;
	ld.local.u64 	%rd12, [%rd179];
	shl.b64 	%rd180, %rd194, 2;
	add.s64 	%rd181, %rd2, %rd180;
	ld.local.s32 	%rd13, [%rd181];
	or.b64  	%rd182, %rd12, %rd13;
	and.b64  	%rd183, %rd182, -4294967296;
	setp.ne.s64 	%p50, %rd183, 0;
	@%p50 bra 	$L__BB5_29;
	cvt.u32.u64 	%r407, %rd13;
	cvt.u32.u64 	%r408, %rd12;
	div.u32 	%r409, %r408, %r407;
	cvt.u64.u32 	%rd14, %r409;
	cvt.u16.u64 	%rs21, %rd14;
	bra.uni 	$L__BB5_31;
$L__BB5_29:
	div.u64 	%rd15, %rd12, %rd13;
	cvt.u16.u64 	%rs21, %rd15;
	bra.uni 	$L__BB5_31;
$L__BB5_30:
	cvt.s64.s32 	%rd184, %r1;
	add.s64 	%rd185, %rd1, %rd184;
	ld.global.u8 	%rs21, [%rd185];
$L__BB5_31:
	ld.param.u64 	%rd189, [_Z17oilPaintingKernelPhS_iiiii_param_1];
	cvt.s64.s32 	%rd186, %r1;
	cvta.to.global.u64 	%rd187, %rd189;
	add.s64 	%rd188, %rd187, %rd186;
	st.global.u8 	[%rd188], %rs21;
$L__BB5_32:
	ret;

}


// ===== COMPILED SASS (sm_100) =====

	.target	sm_100

	.elftype	@"ET_EXEC"


//--------------------- .note.nv.tkinfo           --------------------------
	.section	.note.nv.tkinfo,"",@"SHT_NOTE"
	.sectionflags	@"SHF_NOTE_NV_TKINFO"
	.tkinfo
        /*0018*/ 	.word	0x00000002
        /*0030*/ 	.string	""
        /*0030*/ 	.string	"ptxas"
        /*0030*/ 	.string	"Cuda compilation tools, release 13.0, V13.0.88"
        /*0030*/ 	.string	"Build cuda_13.0.r13.0/compiler.36424714_0"
        /*0030*/ 	.string	"-arch sm_100 -m 64 "



//--------------------- .note.nv.cuinfo           --------------------------
	.section	.note.nv.cuinfo,"",@"SHT_NOTE"
	.sectionflags	@"SHF_NOTE_NV_CUINFO"
        /*0018*/ 	.short	0x0002
        /*001a*/ 	.short	0x0064
        /*001c*/ 	.short	0x0082
	.zero		2


//--------------------- .nv.info                  --------------------------
	.section	.nv.info,"",@"SHT_CUDA_INFO"
	.align	4


	//----- nvinfo : EIATTR_REGCOUNT
	.align		4
        /*0000*/ 	.byte	0x04, 0x2f
        /*0002*/ 	.short	(.L_2 - .L_1)
	.align		4
.L_1:
        /*0004*/ 	.word	index@(_Z14gaussianKernelPhS_iiiifPf)
        /*0008*/ 	.word	0x00000020


	//----- nvinfo : EIATTR_FRAME_SIZE
	.align		4
.L_2:
        /*000c*/ 	.byte	0x04, 0x11
        /*000e*/ 	.short	(.L_4 - .L_3)
	.align		4
.L_3:
        /*0010*/ 	.word	index@(_Z14gaussianKernelPhS_iiiifPf)
        /*0014*/ 	.word	0x00000000


	//----- nvinfo : EIATTR_REGCOUNT
	.align		4
.L_4:
        /*0018*/ 	.byte	0x04, 0x2f
        /*001a*/ 	.short	(.L_6 - .L_5)
	.align		4
.L_5:
        /*001c*/ 	.word	index@(_Z12embossKernelPhS_iiif)
        /*0020*/ 	.word	0x0000001e


	//----- nvinfo : EIATTR_FRAME_SIZE
	.align		4
.L_6:
        /*0024*/ 	.byte	0x04, 0x11
        /*0026*/ 	.short	(.L_8 - .L_7)
	.align		4
.L_7:
        /*0028*/ 	.word	index@(_Z12embossKernelPhS_iiif)
        /*002c*/ 	.word	0x00000000


	//----- nvinfo : EIATTR_REGCOUNT
	.align		4
.L_8:
        /*0030*/ 	.byte	0x04, 0x2f
        /*0032*/ 	.short	(.L_10 - .L_9)
	.align		4
.L_9:
        /*0034*/ 	.word	index@(_Z13erosionKernelPhS_iiii)
        /*0038*/ 	.word	0x00000022


	//----- nvinfo : EIATTR_FRAME_SIZE
	.align		4
.L_10:
        /*003c*/ 	.byte	0x04, 0x11
        /*003e*/ 	.short	(.L_12 - .L_11)
	.align		4
.L_11:
        /*0040*/ 	.word	index@(_Z13erosionKernelPhS_iiii)
        /*0044*/ 	.word	0x00000000


	//----- nvinfo : EIATTR_REGCOUNT
	.align		4
.L_12:
        /*0048*/ 	.byte	0x04, 0x2f
        /*004a*/ 	.short	(.L_14 - .L_13)
	.align		4
.L_13:
        /*004c*/ 	.word	index@(_Z14dilationKernelPhS_iiii)
        /*0050*/ 	.word	0x00000027


	//----- nvinfo : EIATTR_FRAME_SIZE
	.align		4
.L_14:
        /*0054*/ 	.byte	0x04, 0x11
        /*0056*/ 	.short	(.L_16 - .L_15)
	.align		4
.L_15:
        /*0058*/ 	.word	index@(_Z14dilationKernelPhS_iiii)
        /*005c*/ 	.word	0x00000000


	//----- nvinfo : EIATTR_REGCOUNT
	.align		4
.L_16:
        /*0060*/ 	.byte	0x04, 0x2f
        /*0062*/ 	.short	(.L_18 - .L_17)
	.align		4
.L_17:
        /*0064*/ 	.word	index@(_Z10waveKernelPhS_iiiffff)
        /*0068*/ 	.word	0x0000001c


	//----- nvinfo : EIATTR_FRAME_SIZE
	.align		4
.L_18:
        /*006c*/ 	.byte	0x04, 0x11
        /*006e*/ 	.short	(.L_20 - .L_19)
	.align		4
.L_19:
        /*0070*/ 	.word	index@(_Z10waveKernelPhS_iiiffff)
        /*0074*/ 	.word	0x00000000


	//----- nvinfo : EIATTR_REGCOUNT
	.align		4
.L_20:
        /*0078*/ 	.byte	0x04, 0x2f
        /*007a*/ 	.short	(.L_22 - .L_21)
	.align		4
.L_21:
        /*007c*/ 	.word	index@(_Z17oilPaintingKernelPhS_iiiii)
        /*0080*/ 	.word	0x0000001d


	//----- nvinfo : EIATTR_FRAME_SIZE
	.align		4
.L_22:
        /*0084*/ 	.byte	0x04, 0x11
        /*0086*/ 	.short	(.L_24 - .L_23)
	.align		4
.L_23:
        /*0088*/ 	.word	index@($__internal_0_$__cuda_sm20_div_u64)
        /*008c*/ 	.word	0x00000c00


	//----- nvinfo : EIATTR_FRAME_SIZE
	.align		4
.L_24:
        /*0090*/ 	.byte	0x04, 0x11
        /*0092*/ 	.short	(.L_26 - .L_25)
	.align		4
.L_25:
        /*0094*/ 	.word	index@(_Z17oilPaintingKernelPhS_iiiii)
        /*0098*/ 	.word	0x00000c00


	//----- nvinfo : EIATTR_MIN_STACK_SIZE
	.align		4
.L_26:
        /*009c*/ 	.byte	0x04, 0x12
        /*009e*/ 	.short	(.L_28 - .L_27)
	.align		4
.L_27:
        /*00a0*/ 	.word	index@(_Z17oilPaintingKernelPhS_iiiii)
        /*00a4*/ 	.word	0x00000c00


	//----- nvinfo : EIATTR_MIN_STACK_SIZE
	.align		4
.L_28:
        /*00a8*/ 	.byte	0x04, 0x12
        /*00aa*/ 	.short	(.L_30 - .L_29)
	.align		4
.L_29:
        /*00ac*/ 	.word	index@(_Z10waveKernelPhS_iiiffff)
        /*00b0*/ 	.word	0x00000000


	//----- nvinfo : EIATTR_MIN_STACK_SIZE
	.align		4
.L_30:
        /*00b4*/ 	.byte	0x04, 0x12
        /*00b6*/ 	.short	(.L_32 - .L_31)
	.align		4
.L_31:
        /*00b8*/ 	.word	index@(_Z14dilationKernelPhS_iiii)
        /*00bc*/ 	.word	0x00000000


	//----- nvinfo : EIATTR_MIN_STACK_SIZE
	.align		4
.L_32:
        /*00c0*/ 	.byte	0x04, 0x12
        /*00c2*/ 	.short	(.L_34 - .L_33)
	.align		4
.L_33:
        /*00c4*/ 	.word	index@(_Z13erosionKernelPhS_iiii)
        /*00c8*/ 	.word	0x00000000


	//----- nvinfo : EIATTR_MIN_STACK_SIZE
	.align		4
.L_34:
        /*00cc*/ 	.byte	0x04, 0x12
        /*00ce*/ 	.short	(.L_36 - .L_35)
	.align		4
.L_35:
        /*00d0*/ 	.word	index@(_Z12embossKernelPhS_iiif)
        /*00d4*/ 	.word	0x00000000


	//----- nvinfo : EIATTR_MIN_STACK_SIZE
	.align		4
.L_36:
        /*00d8*/ 	.byte	0x04, 0x12
        /*00da*/ 	.short	(.L_38 - .L_37)
	.align		4
.L_37:
        /*00dc*/ 	.word	index@(_Z14gaussianKernelPhS_iiiifPf)
        /*00e0*/ 	.word	0x00000000
.L_38:


//--------------------- .nv.compat                --------------------------
	.section	.nv.compat,"",@"SHT_CUDA_COMPAT_INFO"
	.align	4
        /*0000*/ 	.byte	0x02, 0x09, 0x00, 0x00, 0x02, 0x02, 0x01, 0x00, 0x02, 0x05, 0x05, 0x00, 0x03, 0x07, 0x01, 0x01
        /*0010*/ 	.byte	0x02, 0x03, 0x00, 0x00, 0x02, 0x06, 0x01, 0x00, 0x04, 0x0b, 0x08, 0x00, 0x01, 0x00, 0x00, 0x00
        /*0020*/ 	.byte	0x00, 0x00, 0x00, 0x00


//--------------------- .nv.info._Z17oilPaintingKernelPhS_iiiii --------------------------
	.section	.nv.info._Z17oilPaintingKernelPhS_iiiii,"",@"SHT_CUDA_INFO"
	.sectionflags	@""
	.align	4


	//----- nvinfo : EIATTR_CUDA_API_VERSION
	.align		4
        /*0000*/ 	.byte	0x04, 0x37
        /*0002*/ 	.short	(.L_40 - .L_39)
.L_39:
        /*0004*/ 	.word	0x00000082


	//----- nvinfo : EIATTR_KPARAM_INFO
	.align		4
.L_40:
        /*0008*/ 	.byte	0x04, 0x17
        /*000a*/ 	.short	(.L_42 - .L_41)
.L_41:
        /*000c*/ 	.word	0x00000000
        /*0010*/ 	.short	0x0006
        /*0012*/ 	.short	0x0020
        /*0014*/ 	.byte	0x00, 0xf0, 0x11, 0x00


	//----- nvinfo : EIATTR_KPARAM_INFO
	.align		4
.L_42:
        /*0018*/ 	.byte	0x04, 0x17
        /*001a*/ 	.short	(.L_44 - .L_43)
.L_43:
        /*001c*/ 	.word	0x00000000
        /*0020*/ 	.short	0x0005
        /*0022*/ 	.short	0x001c
        /*0024*/ 	.byte	0x00, 0xf0, 0x11, 0x00


	//----- nvinfo : EIATTR_KPARAM_INFO
	.align		4
.L_44:
        /*0028*/ 	.byte	0x04, 0x17
        /*002a*/ 	.short	(.L_46 - .L_45)
.L_45:
        /*002c*/ 	.word	0x00000000
        /*0030*/ 	.short	0x0004
        /*0032*/ 	.short	0x0018
        /*0034*/ 	.byte	0x00, 0xf0, 0x11, 0x00


	//----- nvinfo : EIATTR_KPARAM_INFO
	.align		4
.L_46:
        /*0038*/ 	.byte	0x04, 0x17
        /*003a*/ 	.short	(.L_48 - .L_47)
.L_47:
        /*003c*/ 	.word	0x00000000
        /*0040*/ 	.short	0x0003
        /*0042*/ 	.short	0x0014
        /*0044*/ 	.byte	0x00, 0xf0, 0x11, 0x00


	//----- nvinfo : EIATTR_KPARAM_INFO
	.align		4
.L_48:
        /*0048*/ 	.byte	0x04, 0x17
        /*004a*/ 	.short	(.L_50 - .L_49)
.L_49:
        /*004c*/ 	.word	0x00000000
        /*0050*/ 	.short	0x0002
        /*0052*/ 	.short	0x0010
        /*0054*/ 	.byte	0x00, 0xf0, 0x11, 0x00


	//----- nvinfo : EIATTR_KPARAM_INFO
	.align		4
.L_50:
        /*0058*/ 	.byte	0x04, 0x17
        /*005a*/ 	.short	(.L_52 - .L_51)
.L_51:
        /*005c*/ 	.word	0x00000000
        /*0060*/ 	.short	0x0001
        /*0062*/ 	.short	0x0008
        /*0064*/ 	.byte	0x00, 0xf5, 0x21, 0x00


	//----- nvinfo : EIATTR_KPARAM_INFO
	.align		4
.L_52:
        /*0068*/ 	.byte	0x04, 0x17
        /*006a*/ 	.short	(.L_54 - .L_53)
.L_53:
        /*006c*/ 	.word	0x00000000
        /*0070*/ 	.short	0x0000
        /*0072*/ 	.short	0x0000
        /*0074*/ 	.byte	0x00, 0xf5, 0x21, 0x00


	//----- nvinfo : EIATTR_SPARSE_MMA_MASK
	.align		4
.L_54:
        /*0078*/ 	.byte	0x03, 0x50
        /*007a*/ 	.short	0x0000


	//----- nvinfo : EIATTR_MAXREG_COUNT
	.align		4
        /*007c*/ 	.byte	0x03, 0x1b
        /*007e*/ 	.short	0x00ff


	//----- nvinfo : EIATTR_MERCURY_ISA_VERSION
	.align		4
        /*0080*/ 	.byte	0x03, 0x5f
        /*0082*/ 	.short	0x0101


	//----- nvinfo : EIATTR_VRC_CTA_INIT_COUNT
	.align		4
        /*0084*/ 	.byte	0x02, 0x4a
	.zero		1
	.zero		1


	//----- nvinfo : EIATTR_EXIT_INSTR_OFFSETS
	.align		4
        /*0088*/ 	.byte	0x04, 0x1c
        /*008a*/ 	.short	(.L_56 - .L_55)


	//   ....[0]....
.L_55:
        /*008c*/ 	.word	0x000000b0


	//   ....[1]....
        /*0090*/ 	.word	0x000033a0


	//----- nvinfo : EIATTR_CRS_STACK_SIZE
	.align		4
.L_56:
        /*0094*/ 	.byte	0x04, 0x1e
        /*0096*/ 	.short	(.L_58 - .L_57)
.L_57:
        /*0098*/ 	.word	0x00000000


	//----- nvinfo : EIATTR_CBANK_PARAM_SIZE
	.align		4
.L_58:
        /*009c*/ 	.byte	0x03, 0x19
        /*009e*/ 	.short	0x0024


	//----- nvinfo : EIATTR_PARAM_CBANK
	.align		4
        /*00a0*/ 	.byte	0x04, 0x0a
        /*00a2*/ 	.short	(.L_60 - .L_59)
	.align		4
.L_59:
        /*00a4*/ 	.word	index@(.nv.constant0._Z17oilPaintingKernelPhS_iiiii)
        /*00a8*/ 	.short	0x0380
        /*00aa*/ 	.short	0x0024


	//----- nvinfo : EIATTR_SW_WAR
	.align		4
.L_60:
        /*00ac*/ 	.byte	0x04, 0x36
        /*00ae*/ 	.short	(.L_62 - .L_61)
.L_61:
        /*00b0*/ 	.word	0x00000008
.L_62:


//--------------------- .nv.info._Z10waveKernelPhS_iiiffff --------------------------
	.section	.nv.info._Z10waveKernelPhS_iiiffff,"",@"SHT_CUDA_INFO"
	.sectionflags	@""
	.align	4


	//----- nvinfo : EIATTR_CUDA_API_VERSION
	.align		4
        /*0000*/ 	.byte	0x04, 0x37
        /*0002*/ 	.short	(.L_64 - .L_63)
.L_63:
        /*0004*/ 	.word	0x00000082


	//----- nvinfo : EIATTR_KPARAM_INFO
	.align		4
.L_64:
        /*0008*/ 	.byte	0x04, 0x17
        /*000a*/ 	.short	(.L_66 - .L_65)
.L_65:
        /*000c*/ 	.word	0x00000000
        /*0010*/ 	.short	0x0008
        /*0012*/ 	.short	0x0028
        /*0014*/ 	.byte	0x00, 0xf0, 0x11, 0x00


	//----- nvinfo : EIATTR_KPARAM_INFO
	.align		4
.L_66:
        /*0018*/ 	.byte	0x04, 0x17
        /*001a*/ 	.short	(.L_68 - .L_67)
.L_67:
        /*001c*/ 	.word	0x00000000
        /*0020*/ 	.short	0x0007
        /*0022*/ 	.short	0x0024
        /*0024*/ 	.byte	0x00, 0xf0, 0x11, 0x00


	//----- nvinfo : EIATTR_KPARAM_INFO
	.align		4
.L_68:
        /*0028*/ 	.byte	0x04, 0x17
        /*002a*/ 	.short	(.L_70 - .L_69)
.L_69:
        /*002c*/ 	.word	0x00000000
        /*0030*/ 	.short	0x0006
        /*0032*/ 	.short	0x0020
        /*0034*/ 	.byte	0x00, 0xf0, 0x11, 0x00


	//----- nvinfo : EIATTR_KPARAM_INFO
	.align		4
.L_70:
        /*0038*/ 	.byte	0x04, 0x17
        /*003a*/ 	.short	(.L_72 - .L_71)
.L_71:
        /*003c*/ 	.word	0x00000000
        /*0040*/ 	.short	0x0005
        /*0042*/ 	.short	0x001c
        /*0044*/ 	.byte	0x00, 0xf0, 0x11, 0x00


	//----- nvinfo : EIATTR_KPARAM_INFO
	.align		4
.L_72:
        /*0048*/ 	.byte	0x04, 0x17
        /*004a*/ 	.short	(.L_74 - .L_73)
.L_73:
        /*004c*/ 	.word	0x00000000
        /*0050*/ 	.short	0x0004
        /*0052*/ 	.short	0x0018
        /*0054*/ 	.byte	0x00, 0xf0, 0x11, 0x00


	//----- nvinfo : EIATTR_KPARAM_INFO
	.align		4
.L_74:
        /*0058*/ 	.byte	0x04, 0x17
        /*005a*/ 	.short	(.L_76 - .L_75)
.L_75:
        /*005c*/ 	.word	0x00000000
        /*0060*/ 	.short	0x0003
        /*0062*/ 	.short	0x0014
        /*0064*/ 	.byte	0x00, 0xf0, 0x11, 0x00


	//----- nvinfo : EIATTR_KPARAM_INFO
	.align		4
.L_76:
        /*0068*/ 	.byte	0x04, 0x17
        /*006a*/ 	.short	(.L_78 - .L_77)
.L_77:
        /*006c*/ 	.word	0x00000000
        /*0070*/ 	.short	0x0002
        /*0072*/ 	.short	0x0010
        /*0074*/ 	.byte	0x00, 0xf0, 0x11, 0x00


	//----- nvinfo : EIATTR_KPARAM_INFO
	.align		4
.L_78:
        /*0078*/ 	.byte	0x04, 0x17
        /*007a*/ 	.short	(.L_80 - .L_79)
.L_79:
        /*007c*/ 	.word	0x00000000
        /*0080*/ 	.short	0x0001
        /*0082*/ 	.short	0x0008
        /*0084*/ 	.byte	0x00, 0xf5, 0x21, 0x00


	//----- nvinfo : EIATTR_KPARAM_INFO
	.align		4
.L_80:
        /*0088*/ 	.byte	0x04, 0x17
        /*008a*/ 	.short	(.L_82 - .L_81)
.L_81:
        /*008c*/ 	.word	0x00000000
        /*0090*/ 	.short	0x0000
        /*0092*/ 	.short	0x0000
        /*0094*/ 	.byte	0x00, 0xf5, 0x21, 0x00


	//----- nvinfo : EIATTR_SPARSE_MMA_MASK
	.align		4
.L_82:
        /*0098*/ 	.byte	0x03, 0x50
        /*009a*/ 	.short	0x0000


	//----- nvinfo : EIATTR_MAXREG_COUNT
	.align		4
        /*009c*/ 	.byte	0x03, 0x1b
        /*009e*/ 	.short	0x00ff


	//----- nvinfo : EIATTR_MERCURY_ISA_VERSION
	.align		4
        /*00a0*/ 	.byte	0x03, 0x5f
        /*00a2*/ 	.short	0x0101


	//----- nvinfo : EIATTR_VRC_CTA_INIT_COUNT
	.align		4
        /*00a4*/ 	.byte	0x02, 0x4a
	.zero		1
	.zero		1


	//----- nvinfo : EIATTR_EXIT_INSTR_OFFSETS
	.align		4
        /*00a8*/ 	.byte	0x04, 0x1c
        /*00aa*/ 	.short	(.L_84 - .L_83)


	//   ....[0]....
.L_83:
        /*00ac*/ 	.word	0x000000a0


	//   ....[1]....
        /*00b0*/ 	.word	0x00001580


	//----- nvinfo : EIATTR_CRS_STACK_SIZE
	.align		4
.L_84:
        /*00b4*/ 	.byte	0x04, 0x1e
        /*00b6*/ 	.short	(.L_86 - .L_85)
.L_85:
        /*00b8*/ 	.word	0x00000000


	//----- nvinfo : EIATTR_CBANK_PARAM_SIZE
	.align		4
.L_86:
        /*00bc*/ 	.byte	0x03, 0x19
        /*00be*/ 	.short	0x002c


	//----- nvinfo : EIATTR_PARAM_CBANK
	.align		4
        /*00c0*/ 	.byte	0x04, 0x0a
        /*00c2*/ 	.short	(.L_88 - .L_87)
	.align		4
.L_87:
        /*00c4*/ 	.word	index@(.nv.constant0._Z10waveKernelPhS_iiiffff)
        /*00c8*/ 	.short	0x0380
        /*00ca*/ 	.short	0x002c


	//----- nvinfo : EIATTR_SW_WAR
	.align		4
.L_88:
        /*00cc*/ 	.byte	0x04, 0x36
        /*00ce*/ 	.short	(.L_90 - .L_89)
.L_89:
        /*00d0*/ 	.word	0x00000008
.L_90:


//--------------------- .nv.info._Z14dilationKernelPhS_iiii --------------------------
	.section	.nv.info._Z14dilationKernelPhS_iiii,"",@"SHT_CUDA_INFO"
	.sectionflags	@""
	.align	4


	//----- nvinfo : EIATTR_CUDA_API_VERSION
	.align		4
        /*0000*/ 	.byte	0x04, 0x37
        /*0002*/ 	.short	(.L_92 - .L_91)
.L_91:
        /*0004*/ 	.word	0x00000082


	//----- nvinfo : EIATTR_KPARAM_INFO
	.align		4
.L_92:
        /*0008*/ 	.byte	0x04, 0x17
        /*000a*/ 	.short	(.L_94 - .L_93)
.L_93:
        /*000c*/ 	.word	0x00000000
        /*0010*/ 	.short	0x0005
        /*0012*/ 	.short	0x001c
        /*0014*/ 	.byte	0x00, 0xf0, 0x11, 0x00


	//----- nvinfo : EIATTR_KPARAM_INFO
	.align		4
.L_94:
        /*0018*/ 	.byte	0x04, 0x17
        /*001a*/ 	.short	(.L_96 - .L_95)
.L_95:
        /*001c*/ 	.word	0x00000000
        /*0020*/ 	.short	0x0004
        /*0022*/ 	.short	0x0018
        /*0024*/ 	.byte	0x00, 0xf0, 0x11, 0x00


	//----- nvinfo : EIATTR_KPARAM_INFO
	.align		4
.L_96:
        /*0028*/ 	.byte	0x04, 0x17
        /*002a*/ 	.short	(.L_98 - .L_97)
.L_97:
        /*002c*/ 	.word	0x00000000
        /*0030*/ 	.short	0x0003
        /*0032*/ 	.short	0x0014
        /*0034*/ 	.byte	0x00, 0xf0, 0x11, 0x00


	//----- nvinfo : EIATTR_KPARAM_INFO
	.align		4
.L_98:
        /*0038*/ 	.byte	0x04, 0x17
        /*003a*/ 	.short	(.L_100 - .L_99)
.L_99:
        /*003c*/ 	.word	0x00000000
        /*0040*/ 	.short	0x0002
        /*0042*/ 	.short	0x0010
        /*0044*/ 	.byte	0x00, 0xf0, 0x11, 0x00


	//----- nvinfo : EIATTR_KPARAM_INFO
	.align		4
.L_100:
        /*0048*/ 	.byte	0x04, 0x17
        /*004a*/ 	.short	(.L_102 - .L_101)
.L_101:
        /*004c*/ 	.word	0x00000000
        /*0050*/ 	.short	0x0001
        /*0052*/ 	.short	0x0008
        /*0054*/ 	.byte	0x00, 0xf5, 0x21, 0x00


	//----- nvinfo : EIATTR_KPARAM_INFO
	.align		4
.L_102:
        /*0058*/ 	.byte	0x04, 0x17
        /*005a*/ 	.short	(.L_104 - .L_103)
.L_103:
        /*005c*/ 	.word	0x00000000
        /*0060*/ 	.short	0x0000
        /*0062*/ 	.short	0x0000
        /*0064*/ 	.byte	0x00, 0xf5, 0x21, 0x00


	//----- nvinfo : EIATTR_SPARSE_MMA_MASK
	.align		4
.L_104:
        /*0068*/ 	.byte	0x03, 0x50
        /*006a*/ 	.short	0x0000


	//----- nvinfo : EIATTR_MAXREG_COUNT
	.align		4
        /*006c*/ 	.byte	0x03, 0x1b
        /*006e*/ 	.short	0x00ff


	//----- nvinfo : EIATTR_MERCURY_ISA_VERSION
	.align		4
        /*0070*/ 	.byte	0x03, 0x5f
        /*0072*/ 	.short	0x0101


	//----- nvinfo : EIATTR_VRC_CTA_INIT_COUNT
	.align		4
        /*0074*/ 	.byte	0x02, 0x4a
	.zero		1
	.zero		1


	//----- nvinfo : EIATTR_EXIT_INSTR_OFFSETS
	.align		4
        /*0078*/ 	.byte	0x04, 0x1c
        /*007a*/ 	.short	(.L_106 - .L_105)


	//   ....[0]....
.L_105:
        /*007c*/ 	.word	0x000000c0


	//   ....[1]....
        /*0080*/ 	.word	0x00001720


	//----- nvinfo : EIATTR_CBANK_PARAM_SIZE
	.align		4
.L_106:
        /*0084*/ 	.byte	0x03, 0x19
        /*0086*/ 	.short	0x0020


	//----- nvinfo : EIATTR_PARAM_CBANK
	.align		4
        /*0088*/ 	.byte	0x04, 0x0a
        /*008a*/ 	.short	(.L_108 - .L_107)
	.align		4
.L_107:
        /*008c*/ 	.word	index@(.nv.constant0._Z14dilationKernelPhS_iiii)
        /*0090*/ 	.short	0x0380
        /*0092*/ 	.short	0x0020


	//----- nvinfo : EIATTR_SW_WAR
	.align		4
.L_108:
        /*0094*/ 	.byte	0x04, 0x36
        /*0096*/ 	.short	(.L_110 - .L_109)
.L_109:
        /*0098*/ 	.word	0x00000008
.L_110:


//--------------------- .nv.info._Z13erosionKernelPhS_iiii --------------------------
	.section	.nv.info._Z13erosionKernelPhS_iiii,"",@"SHT_CUDA_INFO"
	.sectionflags	@""
	.align	4


	//----- nvinfo : EIATTR_CUDA_API_VERSION
	.align		4
        /*0000*/ 	.byte	0x04, 0x37
        /*0002*/ 	.short	(.L_112 - .L_111)
.L_111:
        /*0004*/ 	.word	0x00000082


	//----- nvinfo : EIATTR_KPARAM_INFO
	.align		4
.L_112:
        /*0008*/ 	.byte	0x04, 0x17
        /*000a*/ 	.short	(.L_114 - .L_113)
.L_113:
        /*000c*/ 	.word	0x00000000
        /*0010*/ 	.short	0x0005
        /*0012*/ 	.short	0x001c
        /*0014*/ 	.byte	0x00, 0xf0, 0x11, 0x00


	//----- nvinfo : EIATTR_KPARAM_INFO
	.align		4
.L_114:
        /*0018*/ 	.byte	0x04, 0x17
        /*001a*/ 	.short	(.L_116 - .L_115)
.L_115:
        /*001c*/ 	.word	0x00000000
        /*0020*/ 	.short	0x0004
        /*0022*/ 	.short	0x0018
        /*0024*/ 	.byte	0x00, 0xf0, 0x11, 0x00


	//----- nvinfo : EIATTR_KPARAM_INFO
	.align		4
.L_116:
        /*0028*/ 	.byte	0x04, 0x17
        /*002a*/ 	.short	(.L_118 - .L_117)
.L_117:
        /*002c*/ 	.word	0x00000000
        /*0030*/ 	.short	0x0003
        /*0032*/ 	.short	0x0014
        /*0034*/ 	.byte	0x00, 0xf0, 0x11, 0x00


	//----- nvinfo : EIATTR_KPARAM_INFO
	.align		4
.L_118:
        /*0038*/ 	.byte	0x04, 0x17
        /*003a*/ 	.short	(.L_120 - .L_119)
.L_119:
        /*003c*/ 	.word	0x00000000
        /*0040*/ 	.short	0x0002
        /*0042*/ 	.short	0x0010
        /*0044*/ 	.byte	0x00, 0xf0, 0x11, 0x00


	//----- nvinfo : EIATTR_KPARAM_INFO
	.align		4
.L_120:
        /*0048*/ 	.byte	0x04, 0x17
        /*004a*/ 	.short	(.L_122 - .L_121)
.L_121:
        /*004c*/ 	.word	0x00000000
        /*0050*/ 	.short	0x0001
        /*0052*/ 	.short	0x0008
        /*0054*/ 	.byte	0x00, 0xf5, 0x21, 0x00


	//----- nvinfo : EIATTR_KPARAM_INFO
	.align		4
.L_122:
        /*0058*/ 	.byte	0x04, 0x17
        /*005a*/ 	.short	(.L_124 - .L_123)
.L_123:
        /*005c*/ 	.word	0x00000000
        /*0060*/ 	.short	0x0000
        /*0062*/ 	.short	0x0000
        /*0064*/ 	.byte	0x00, 0xf5, 0x21, 0x00


	//----- nvinfo : EIATTR_SPARSE_MMA_MASK
	.align		4
.L_124:
        /*0068*/ 	.byte	0x03, 0x50
        /*006a*/ 	.short	0x0000


	//----- nvinfo : EIATTR_MAXREG_COUNT
	.align		4
        /*006c*/ 	.byte	0x03, 0x1b
        /*006e*/ 	.short	0x00ff


	//----- nvinfo : EIATTR_MERCURY_ISA_VERSION
	.align		4
        /*0070*/ 	.byte	0x03, 0x5f
        /*0072*/ 	.short	0x0101


	//----- nvinfo : EIATTR_VRC_CTA_INIT_COUNT
	.align		4
        /*0074*/ 	.byte	0x02, 0x4a
	.zero		1
	.zero		1


	//----- nvinfo : EIATTR_EXIT_INSTR_OFFSETS
	.align		4
        /*0078*/ 	.byte	0x04, 0x1c
        /*007a*/ 	.short	(.L_126 - .L_125)


	//   ....[0]....
.L_125:
        /*007c*/ 	.word	0x000000a0


	//   ....[1]....
        /*0080*/ 	.word	0x00001730


	//----- nvinfo : EIATTR_CBANK_PARAM_SIZE
	.align		4
.L_126:
        /*0084*/ 	.byte	0x03, 0x19
        /*0086*/ 	.short	0x0020


	//----- nvinfo : EIATTR_PARAM_CBANK
	.align		4
        /*0088*/ 	.byte	0x04, 0x0a
        /*008a*/ 	.short	(.L_128 - .L_127)
	.align		4
.L_127:
        /*008c*/ 	.word	index@(.nv.constant0._Z13erosionKernelPhS_iiii)
        /*0090*/ 	.short	0x0380
        /*0092*/ 	.short	0x0020


	//----- nvinfo : EIATTR_SW_WAR
	.align		4
.L_128:
        /*0094*/ 	.byte	0x04, 0x36
        /*0096*/ 	.short	(.L_130 - .L_129)
.L_129:
        /*0098*/ 	.word	0x00000008
.L_130:


//--------------------- .nv.info._Z12embossKernelPhS_iiif --------------------------
	.section	.nv.info._Z12embossKernelPhS_iiif,"",@"SHT_CUDA_INFO"
	.sectionflags	@""
	.align	4


	//----- nvinfo : EIATTR_CUDA_API_VERSION
	.align		4
        /*0000*/ 	.byte	0x04, 0x37
        /*0002*/ 	.short	(.L_132 - .L_131)
.L_131:
        /*0004*/ 	.word	0x00000082


	//----- nvinfo : EIATTR_KPARAM_INFO
	.align		4
.L_132:
        /*0008*/ 	.byte	0x04, 0x17
        /*000a*/ 	.short	(.L_134 - .L_133)
.L_133:
        /*000c*/ 	.word	0x00000000
        /*0010*/ 	.short	0x0005
        /*0012*/ 	.short	0x001c
        /*0014*/ 	.byte	0x00, 0xf0, 0x11, 0x00


	//----- nvinfo : EIATTR_KPARAM_INFO
	.align		4
.L_134:
        /*0018*/ 	.byte	0x04, 0x17
        /*001a*/ 	.short	(.L_136 - .L_135)
.L_135:
        /*001c*/ 	.word	0x00000000
        /*0020*/ 	.short	0x0004
        /*0022*/ 	.short	0x0018
        /*0024*/ 	.byte	0x00, 0xf0, 0x11, 0x00


	//----- nvinfo : EIATTR_KPARAM_INFO
	.align		4
.L_136:
        /*0028*/ 	.byte	0x04, 0x17
        /*002a*/ 	.short	(.L_138 - .L_137)
.L_137:
        /*002c*/ 	.word	0x00000000
        /*0030*/ 	.short	0x0003
        /*0032*/ 	.short	0x0014
        /*0034*/ 	.byte	0x00, 0xf0, 0x11, 0x00


	//----- nvinfo : EIATTR_KPARAM_INFO
	.align		4
.L_138:
        /*0038*/ 	.byte	0x04, 0x17
        /*003a*/ 	.short	(.L_140 - .L_139)
.L_139:
        /*003c*/ 	.word	0x00000000
        /*0040*/ 	.short	0x0002
        /*0042*/ 	.short	0x0010
        /*0044*/ 	.byte	0x00, 0xf0, 0x11, 0x00


	//----- nvinfo : EIATTR_KPARAM_INFO
	.align		4
.L_140:
        /*0048*/ 	.byte	0x04, 0x17
        /*004a*/ 	.short	(.L_142 - .L_141)
.L_141:
        /*004c*/ 	.word	0x00000000
        /*0050*/ 	.short	0x0001
        /*0052*/ 	.short	0x0008
        /*0054*/ 	.byte	0x00, 0xf5, 0x21, 0x00


	//----- nvinfo : EIATTR_KPARAM_INFO
	.align		4
.L_142:
        /*0058*/ 	.byte	0x04, 0x17
        /*005a*/ 	.short	(.L_144 - .L_143)
.L_143:
        /*005c*/ 	.word	0x00000000
        /*0060*/ 	.short	0x0000
        /*0062*/ 	.short	0x0000
        /*0064*/ 	.byte	0x00, 0xf5, 0x21, 0x00


	//----- nvinfo : EIATTR_SPARSE_MMA_MASK
	.align		4
.L_144:
        /*0068*/ 	.byte	0x03, 0x50
        /*006a*/ 	.short	0x0000


	//----- nvinfo : EIATTR_MAXREG_COUNT
	.align		4
        /*006c*/ 	.byte	0x03, 0x1b
        /*006e*/ 	.short	0x00ff


	//----- nvinfo : EIATTR_NUM_BARRIERS
	.align		4
        /*0070*/ 	.byte	0x02, 0x4c
        /*0072*/ 	.byte	0x01
	.zero		1


	//----- nvinfo : EIATTR_MERCURY_ISA_VERSION
	.align		4
        /*0074*/ 	.byte	0x03, 0x5f
        /*0076*/ 	.short	0x0101


	//----- nvinfo : EIATTR_VRC_CTA_INIT_COUNT
	.align		4
        /*0078*/ 	.byte	0x02, 0x4a
	.zero		1
	.zero		1


	//----- nvinfo : EIATTR_EXIT_INSTR_OFFSETS
	.align		4
        /*007c*/ 	.byte	0x04, 0x1c
        /*007e*/ 	.short	(.L_146 - .L_145)


	//   ....[0]....
.L_145:
        /*0080*/ 	.word	0x000001e0


	//   ....[1]....
        /*0084*/ 	.word	0x00000610


	//   ....[2]....
        /*0088*/ 	.word	0x00000ab0


	//----- nvinfo : EIATTR_CRS_STACK_SIZE
	.align		4
.L_146:
        /*008c*/ 	.byte	0x04, 0x1e
        /*008e*/ 	.short	(.L_148 - .L_147)
.L_147:
        /*0090*/ 	.word	0x00000000


	//----- nvinfo : EIATTR_CBANK_PARAM_SIZE
	.align		4
.L_148:
        /*0094*/ 	.byte	0x03, 0x19
        /*0096*/ 	.short	0x0020


	//----- nvinfo : EIATTR_PARAM_CBANK
	.align		4
        /*0098*/ 	.byte	0x04, 0x0a
        /*009a*/ 	.short	(.L_150 - .L_149)
	.align		4
.L_149:
        /*009c*/ 	.word	index@(.nv.constant0._Z12embossKernelPhS_iiif)
        /*00a0*/ 	.short	0x0380
        /*00a2*/ 	.short	0x0020


	//----- nvinfo : EIATTR_SW_WAR
	.align		4
.L_150:
        /*00a4*/ 	.byte	0x04, 0x36
        /*00a6*/ 	.short	(.L_152 - .L_151)
.L_151:
        /*00a8*/ 	.word	0x00000008
.L_152:


//--------------------- .nv.info._Z14gaussianKernelPhS_iiiifPf --------------------------
	.section	.nv.info._Z14gaussianKernelPhS_iiiifPf,"",@"SHT_CUDA_INFO"
	.sectionflags	@""
	.align	4


	//----- nvinfo : EIATTR_CUDA_API_VERSION
	.align		4
        /*0000*/ 	.byte	0x04, 0x37
        /*0002*/ 	.short	(.L_154 - .L_153)
.L_153:
        /*0004*/ 	.word	0x00000082


	//----- nvinfo : EIATTR_KPARAM_INFO
	.align		4
.L_154:
        /*0008*/ 	.byte	0x04, 0x17
        /*000a*/ 	.short	(.L_156 - .L_155)
.L_155:
        /*000c*/ 	.word	0x00000000
        /*0010*/ 	.short	0x0007
        /*0012*/ 	.short	0x0028
        /*0014*/ 	.byte	0x00, 0xf5, 0x21, 0x00


	//----- nvinfo : EIATTR_KPARAM_INFO
	.align		4
.L_156:
        /*0018*/ 	.byte	0x04, 0x17
        /*001a*/ 	.short	(.L_158 - .L_157)
.L_157:
        /*001c*/ 	.word	0x00000000
        /*0020*/ 	.short	0x0006
        /*0022*/ 	.short	0x0020
        /*0024*/ 	.byte	0x00, 0xf0, 0x11, 0x00


	//----- nvinfo : EIATTR_KPARAM_INFO
	.align		4
.L_158:
        /*0028*/ 	.byte	0x04, 0x17
        /*002a*/ 	.short	(.L_160 - .L_159)
.L_159:
        /*002c*/ 	.word	0x00000000
        /*0030*/ 	.short	0x0005
        /*0032*/ 	.short	0x001c
        /*0034*/ 	.byte	0x00, 0xf0, 0x11, 0x00


	//----- nvinfo : EIATTR_KPARAM_INFO
	.align		4
.L_160:
        /*0038*/ 	.byte	0x04, 0x17
        /*003a*/ 	.short	(.L_162 - .L_161)
.L_161:
        /*003c*/ 	.word	0x00000000
        /*0040*/ 	.short	0x0004
        /*0042*/ 	.short	0x0018
        /*0044*/ 	.byte	0x00, 0xf0, 0x11, 0x00


	//----- nvinfo : EIATTR_KPARAM_INFO
	.align		4
.L_162:
        /*0048*/ 	.byte	0x04, 0x17
        /*004a*/ 	.short	(.L_164 - .L_163)
.L_163:
        /*004c*/ 	.word	0x00000000
        /*0050*/ 	.short	0x0003
        /*0052*/ 	.short	0x0014
        /*0054*/ 	.byte	0x00, 0xf0, 0x11, 0x00


	//----- nvinfo : EIATTR_KPARAM_INFO
	.align		4
.L_164:
        /*0058*/ 	.byte	0x04, 0x17
        /*005a*/ 	.short	(.L_166 - .L_165)
.L_165:
        /*005c*/ 	.word	0x00000000
        /*0060*/ 	.short	0x0002
        /*0062*/ 	.short	0x0010
        /*0064*/ 	.byte	0x00, 0xf0, 0x11, 0x00


	//----- nvinfo : EIATTR_KPARAM_INFO
	.align		4
.L_166:
        /*0068*/ 	.byte	0x04, 0x17
        /*006a*/ 	.short	(.L_168 - .L_167)
.L_167:
        /*006c*/ 	.word	0x00000000
        /*0070*/ 	.short	0x0001
        /*0072*/ 	.short	0x0008
        /*0074*/ 	.byte	0x00, 0xf5, 0x21, 0x00


	//----- nvinfo : EIATTR_KPARAM_INFO
	.align		4
.L_168:
        /*0078*/ 	.byte	0x04, 0x17
        /*007a*/ 	.short	(.L_170 - .L_169)
.L_169:
        /*007c*/ 	.word	0x00000000
        /*0080*/ 	.short	0x0000
        /*0082*/ 	.short	0x0000
        /*0084*/ 	.byte	0x00, 0xf5, 0x21, 0x00


	//----- nvinfo : EIATTR_SPARSE_MMA_MASK
	.align		4
.L_170:
        /*0088*/ 	.byte	0x03, 0x50
        /*008a*/ 	.short	0x0000


	//----- nvinfo : EIATTR_MAXREG_COUNT
	.align		4
        /*008c*/ 	.byte	0x03, 0x1b
        /*008e*/ 	.short	0x00ff


	//----- nvinfo : EIATTR_MERCURY_ISA_VERSION
	.align		4
        /*0090*/ 	.byte	0x03, 0x5f
        /*0092*/ 	.short	0x0101


	//----- nvinfo : EIATTR_VRC_CTA_INIT_COUNT
	.align		4
        /*0094*/ 	.byte	0x02, 0x4a
	.zero		1
	.zero		1


	//----- nvinfo : EIATTR_EXIT_INSTR_OFFSETS
	.align		4
        /*0098*/ 	.byte	0x04, 0x1c
        /*009a*/ 	.short	(.L_172 - .L_171)


	//   ....[0]....
.L_171:
        /*009c*/ 	.word	0x000000a0


	//   ....[1]....
        /*00a0*/ 	.word	0x00001280


	//----- nvinfo : EIATTR_CBANK_PARAM_SIZE
	.align		4
.L_172:
        /*00a4*/ 	.byte	0x03, 0x19
        /*00a6*/ 	.short	0x0030


	//----- nvinfo : EIATTR_PARAM_CBANK
	.align		4
        /*00a8*/ 	.byte	0x04, 0x0a
        /*00aa*/ 	.short	(.L_174 - .L_173)
	.align		4
.L_173:
        /*00ac*/ 	.word	index@(.nv.constant0._Z14gaussianKernelPhS_iiiifPf)
        /*00b0*/ 	.short	0x0380
        /*00b2*/ 	.short	0x0030


	//----- nvinfo : EIATTR_SW_WAR
	.align		4
.L_174:
        /*00b4*/ 	.byte	0x04, 0x36
        /*00b6*/ 	.short	(.L_176 - .L_175)
.L_175:
        /*00b8*/ 	.word	0x00000008
.L_176:


//--------------------- .nv.callgraph             --------------------------
	.section	.nv.callgraph,"",@"SHT_CUDA_CALLGRAPH"
	.align	4
	.sectionentsize	8
	.align		4
        /*0000*/ 	.word	0x00000000
	.align		4
        /*0004*/ 	.word	0xffffffff
	.align		4
        /*0008*/ 	.word	0x00000000
	.align		4
        /*000c*/ 	.word	0xfffffffe
	.align		4
        /*0010*/ 	.word	0x00000000
	.align		4
        /*0014*/ 	.word	0xfffffffd
	.align		4
        /*0018*/ 	.word	0x00000000
	.align		4
        /*001c*/ 	.word	0xfffffffc


//--------------------- .nv.constant4             --------------------------
	.section	.nv.constant4,"a",@progbits
	.align	8
	.align		8
.nv.constant4:
        /*0000*/ 	.dword	__cudart_i2opi_f


//--------------------- .text._Z17oilPaintingKernelPhS_iiiii --------------------------
	.section	.text._Z17oilPaintingKernelPhS_iiiii,"ax",@progbits
	.align	128
        .global         _Z17oilPaintingKernelPhS_iiiii
        .type           _Z17oilPaintingKernelPhS_iiiii,@function
        .size           _Z17oilPaintingKernelPhS_iiiii,(.L_x_54 - _Z17oilPaintingKernelPhS_iiiii)
        .other          _Z17oilPaintingKernelPhS_iiiii,@"STO_CUDA_ENTRY STV_DEFAULT"
_Z17oilPaintingKernelPhS_iiiii:
.text._Z17oilPaintingKernelPhS_iiiii:
[----:B------:R-:W0:Y:S01]  /*0000*/  LDC R1, c[0x0][0x37c] ;  /* 0x0000df00ff017b82 */ /* 0x000e220000000800 */
[----:B------:R-:W1:Y:S07]  /*0010*/  S2R R0, SR_TID.X ;  /* 0x0000000000007919 */ /* 0x000e6e0000002100 */
[----:B------:R-:W2:Y:S01]  /*0020*/  LDC.64 R6, c[0x0][0x390] ;  /* 0x0000e400ff067b82 */ /* 0x000ea20000000a00 */
[----:B0-----:R-:W-:-:S07]  /*0030*/  VIADD R1, R1, 0xfffff400 ;  /* 0xfffff40001017836 */ /* 0x001fce0000000000 */
[----:B------:R-:W1:Y:S08]  /*0040*/  S2UR UR4, SR_CTAID.X ;  /* 0x00000000000479c3 */ /* 0x000e700000002500 */
[----:B------:R-:W1:Y:S08]  /*0050*/  LDC R21, c[0x0][0x360] ;  /* 0x0000d800ff157b82 */ /* 0x000e700000000800 */
[----:B------:R-:W0:Y:S01]  /*0060*/  LDC R8, c[0x0][0x398] ;  /* 0x0000e600ff087b82 */ /* 0x000e220000000800 */
[----:B--2---:R-:W-:-:S02]  /*0070*/  IMAD R7, R7, R6, RZ ;  /* 0x0000000607077224 */ /* 0x004fc400078e02ff */
[----:B-1----:R-:W-:Y:S02]  /*0080*/  IMAD R21, R21, UR4, R0 ;  /* 0x0000000415157c24 */ /* 0x002fe4000f8e0200 */
[----:B0-----:R-:W-:-:S05]  /*0090*/  IMAD R0, R7, R8, RZ ;  /* 0x0000000807007224 */ /* 0x001fca00078e02ff */
[----:B------:R-:W-:-:S13]  /*00a0*/  ISETP.GE.AND P0, PT, R21, R0, PT ;  /* 0x000000001500720c */ /* 0x000fda0003f06270 */
[----:B------:R-:W-:Y:S05]  /*00b0*/  @P0 EXIT ;  /* 0x000000000000094d */ /* 0x000fea0003800000 */
[----:B------:R-:W-:Y:S01]  /*00c0*/  IABS R5, R8 ;  /* 0x0000000800057213 */ /* 0x000fe20000000000 */
[----:B------:R-:W0:Y:S01]  /*00d0*/  LDCU UR5, c[0x0][0x39c] ;  /* 0x00007380ff0577ac */ /* 0x000e220008000800 */
[----:B------:R-:W-:Y:S01]  /*00e0*/  IABS R12, R21 ;  /* 0x00000015000c7213 */ /* 0x000fe20000000000 */
[----:B------:R1:W-:Y:S01]  /*00f0*/  STL.128 [R1], RZ ;  /* 0x000000ff01007387 */ /* 0x0003e20000100c00 */
[----:B------:R-:W2:Y:S01]  /*0100*/  I2F.RP R0, R5 ;  /* 0x0000000500007306 */ /* 0x000ea20000209400 */
[----:B------:R-:W-:Y:S01]  /*0110*/  IABS R10, R6 ;  /* 0x00000006000a7213 */ /* 0x000fe20000000000 */
[----:B------:R-:W-:Y:S01]  /*0120*/  VIADD R20, R1, 0x20 ;  /* 0x0000002001147836 */ /* 0x000fe20000000000 */
[----:B------:R1:W-:Y:S01]  /*0130*/  STL.128 [R1+0x10], RZ ;  /* 0x000010ff01007387 */ /* 0x0003e20000100c00 */
[----:B------:R-:W3:Y:S03]  /*0140*/  LDCU.64 UR10, c[0x0][0x358] ;  /* 0x00006b00ff0a77ac */ /* 0x000ee60008000a00 */
[----:B------:R1:W-:Y:S04]  /*0150*/  STL.128 [R1+0x20], RZ ;  /* 0x000020ff01007387 */ /* 0x0003e80000100c00 */
[----:B------:R1:W-:Y:S01]  /*0160*/  STL.128 [R1+0x30], RZ ;  /* 0x000030ff01007387 */ /* 0x0003e20000100c00 */
[----:B--2---:R-:W2:Y:S03]  /*0170*/  MUFU.RCP R0, R0 ;  /* 0x0000000000007308 */ /* 0x004ea60000001000 */
[----:B------:R1:W-:Y:S01]  /*0180*/  STL.128 [R1+0x40], RZ ;  /* 0x000040ff01007387 */ /* 0x0003e20000100c00 */
[----:B0-----:R-:W-:-:S03]  /*0190*/  UISETP.GE.AND UP0, UPT, UR5, URZ, UPT ;  /* 0x000000ff0500728c */ /* 0x001fc6000bf06270 */
[----:B------:R1:W-:Y:S04]  /*01a0*/  STL.128 [R1+0x50], RZ ;  /* 0x000050ff01007387 */ /* 0x0003e80000100c00 */
[----:B------:R1:W-:Y:S04]  /*01b0*/  STL.128 [R1+0x60], RZ ;  /* 0x000060ff01007387 */ /* 0x0003e80000100c00 */
[----:B------:R1:W-:Y:S01]  /*01c0*/  STL.128 [R1+0x70], RZ ;  /* 0x000070ff01007387 */ /* 0x0003e20000100c00 */
[----:B--2---:R-:W-:-:S03]  /*01d0*/  VIADD R2, R0, 0xffffffe ;  /* 0x0ffffffe00027836 */ /* 0x004fc60000000000 */
[----:B------:R1:W-:Y:S01]  /*01e0*/  STL.128 [R1+0x80], RZ ;  /* 0x000080ff01007387 */ /* 0x0003e20000100c00 */
[----:B------:R0:W2:Y:S03]  /*01f0*/  F2I.FTZ.U32.TRUNC.NTZ R3, R2 ;  /* 0x0000000200037305 */ /* 0x0000a6000021f000 */
[----:B------:R1:W-:Y:S04]  /*0200*/  STL.128 [R1+0x90], RZ ;  /* 0x000090ff01007387 */ /* 0x0003e80000100c00 */
[----:B------:R1:W-:Y:S01]  /*0210*/  STL.128 [R1+0xa0], RZ ;  /* 0x0000a0ff01007387 */ /* 0x0003e20000100c00 */
[----:B0-----:R-:W-:-:S03]  /*0220*/  IMAD.MOV.U32 R2, RZ, RZ, RZ ;  /* 0x000000ffff027224 */ /* 0x001fc600078e00ff */
[----:B------:R1:W-:Y:S04]  /*0230*/  STL.128 [R1+0xb0], RZ ;  /* 0x0000b0ff01007387 */ /* 0x0003e80000100c00 */
[----:B------:R1:W-:Y:S01]  /*0240*/  STL.128 [R1+0xc0], RZ ;  /* 0x0000c0ff01007387 */ /* 0x0003e20000100c00 */
[----:B--2---:R-:W-:-:S03]  /*0250*/  IMAD.MOV R4, RZ, RZ, -R3 ;  /* 0x000000ffff047224 */ /* 0x004fc600078e0a03 */
[----:B------:R1:W-:Y:S01]  /*0260*/  STL.128 [R1+0xd0], RZ ;  /* 0x0000d0ff01007387 */ /* 0x0003e20000100c00 */
[----:B------:R-:W-:Y:S02]  /*0270*/  IMAD R7, R4, R5, RZ ;  /* 0x0000000504077224 */ /* 0x000fe400078e02ff */
[----:B------:R-:W0:Y:S01]  /*0280*/  I2F.RP R4, R10 ;  /* 0x0000000a00047306 */ /* 0x000e220000209400 */
[----:B------:R1:W-:Y:S01]  /*0290*/  STL.128 [R1+0xe0], RZ ;  /* 0x0000e0ff01007387 */ /* 0x0003e20000100c00 */
[----:B------:R-:W-:-:S03]  /*02a0*/  IMAD.HI.U32 R3, R3, R7, R2 ;  /* 0x0000000703037227 */ /* 0x000fc600078e0002 */
[----:B------:R1:W-:Y:S03]  /*02b0*/  STL.128 [R1+0xf0], RZ ;  /* 0x0000f0ff01007387 */ /* 0x0003e60000100c00 */
[----:B------:R-:W-:Y:S01]  /*02c0*/  IMAD.HI.U32 R0, R3, R12, RZ ;  /* 0x0000000c03007227 */ /* 0x000fe200078e00ff */
[----:B------:R1:W-:Y:S03]  /*02d0*/  STL.128 [R1+0x100], RZ ;  /* 0x000100ff01007387 */ /* 0x0003e60000100c00 */
[----:B------:R-:W-:Y:S01]  /*02e0*/  IMAD.MOV R2, RZ, RZ, -R0 ;  /* 0x000000ffff027224 */ /* 0x000fe200078e0a00 */
[----:B------:R1:W-:Y:S01]  /*02f0*/  STL.128 [R1+0x110], RZ ;  /* 0x000110ff01007387 */ /* 0x0003e20000100c00 */
[----:B0-----:R-:W0:Y:S02]  /*0300*/  MUFU.RCP R4, R4 ;  /* 0x0000000400047308 */ /* 0x001e240000001000 */
[C---:B------:R-:W-:Y:S01]  /*0310*/  IMAD R2, R5.reuse, R2, R12 ;  /* 0x0000000205027224 */ /* 0x040fe200078e020c */
[----:B------:R1:W-:Y:S04]  /*0320*/  STL.128 [R1+0x120], RZ ;  /* 0x000120ff01007387 */ /* 0x0003e80000100c00 */
[----:B------:R-:W-:Y:S01]  /*0330*/  ISETP.GT.U32.AND P1, PT, R5, R2, PT ;  /* 0x000000020500720c */ /* 0x000fe20003f24070 */
[----:B------:R1:W-:Y:S04]  /*0340*/  STL.128 [R1+0x130], RZ ;  /* 0x000130ff01007387 */ /* 0x0003e80000100c00 */
[----:B------:R1:W-:Y:S04]  /*0350*/  STL.128 [R1+0x140], RZ ;  /* 0x000140ff01007387 */ /* 0x0003e80000100c00 */
[----:B------:R1:W-:Y:S01]  /*0360*/  STL.128 [R1+0x150], RZ ;  /* 0x000150ff01007387 */ /* 0x0003e20000100c00 */
[----:B0-----:R-:W-:-:S03]  /*0370*/  VIADD R3, R4, 0xffffffe ;  /* 0x0ffffffe04037836 */ /* 0x001fc60000000000 */
[----:B------:R-:W-:Y:S01]  /*0380*/  @!P1 IMAD.IADD R2, R2, 0x1, -R5 ;  /* 0x0000000102029824 */ /* 0x000fe200078e0a05 */
[----:B------:R1:W-:Y:S01]  /*0390*/  STL.128 [R1+0x160], RZ ;  /* 0x000160ff01007387 */ /* 0x0003e20000100c00 */
[----:B------:R-:W-:Y:S01]  /*03a0*/  @!P1 VIADD R0, R0, 0x1 ;  /* 0x0000000100009836 */ /* 0x000fe20000000000 */
[----:B------:R-:W-:Y:S01]  /*03b0*/  ISETP.NE.AND P1, PT, R8, RZ, PT ;  /* 0x000000ff0800720c */ /* 0x000fe20003f25270 */
[----:B------:R-:W0:Y:S01]  /*03c0*/  F2I.FTZ.U32.TRUNC.NTZ R3, R3 ;  /* 0x0000000300037305 */ /* 0x000e22000021f000 */
[----:B------:R-:W-:Y:S01]  /*03d0*/  ISETP.GE.U32.AND P0, PT, R2, R5, PT ;  /* 0x000000050200720c */ /* 0x000fe20003f06070 */
[----:B------:R1:W-:Y:S01]  /*03e0*/  STL.128 [R1+0x170], RZ ;  /* 0x000170ff01007387 */ /* 0x0003e20000100c00 */
[----:B------:R-:W-:-:S03]  /*03f0*/  LOP3.LUT R2, R21, R8, RZ, 0x3c, !PT ;  /* 0x0000000815027212 */ /* 0x000fc600078e3cff */
[----:B------:R1:W-:Y:S01]  /*0400*/  STL.128 [R1+0x180], RZ ;  /* 0x000180ff01007387 */ /* 0x0003e20000100c00 */
[----:B------:R-:W-:Y:S01]  /*0410*/  ISETP.GE.AND P2, PT, R2, RZ, PT ;  /* 0x000000ff0200720c */ /* 0x000fe20003f46270 */
[----:B------:R-:W-:Y:S02]  /*0420*/  IMAD.MOV.U32 R2, RZ, RZ, RZ ;  /* 0x000000ffff027224 */ /* 0x000fe400078e00ff */
[----:B------:R1:W-:Y:S04]  /*0430*/  STL.128 [R1+0x190], RZ ;  /* 0x000190ff01007387 */ /* 0x0003e80000100c00 */
[----:B------:R-:W-:Y:S01]  /*0440*/  @P0 VIADD R0, R0, 0x1 ;  /* 0x0000000100000836 */ /* 0x000fe20000000000 */
[----:B------:R1:W-:Y:S01]  /*0450*/  STL.128 [R1+0x1a0], RZ ;  /* 0x0001a0ff01007387 */ /* 0x0003e20000100c00 */
[----:B0-----:R-:W-:-:S02]  /*0460*/  IMAD.MOV R5, RZ, RZ, -R3 ;  /* 0x000000ffff057224 */ /* 0x001fc400078e0a03 */
[----:B------:R-:W-:Y:S01]  /*0470*/  IMAD.MOV.U32 R7, RZ, RZ, R0 ;  /* 0x000000ffff077224 */ /* 0x000fe200078e0000 */
[----:B------:R1:W-:Y:S01]  /*0480*/  STL.128 [R1+0x1b0], RZ ;  /* 0x0001b0ff01007387 */ /* 0x0003e20000100c00 */
[----:B------:R-:W-:Y:S02]  /*0490*/  IMAD R5, R5, R10, RZ ;  /* 0x0000000a05057224 */ /* 0x000fe400078e02ff */
[----:B------:R-:W-:Y:S01]  /*04a0*/  @!P2 IMAD.MOV R7, RZ, RZ, -R7 ;  /* 0x000000ffff07a224 */ /* 0x000fe200078e0a07 */
[----:B------:R-:W-:Y:S01]  /*04b0*/  @!P1 LOP3.LUT R7, RZ, R8, RZ, 0x33, !PT ;  /* 0x00000008ff079212 */ /* 0x000fe200078e33ff */
[----:B------:R-:W-:Y:S01]  /*04c0*/  IMAD.HI.U32 R2, R3, R5, R2 ;  /* 0x0000000503027227 */ /* 0x000fe200078e0002 */
[----:B------:R1:W-:Y:S02]  /*04d0*/  STL.128 [R1+0x1c0], RZ ;  /* 0x0001c0ff01007387 */ /* 0x0003e40000100c00 */
[----:B------:R-:W-:Y:S02]  /*04e0*/  IABS R0, R7 ;  /* 0x0000000700007213 */ /* 0x000fe40000000000 */
[----:B------:R1:W-:Y:S01]  /*04f0*/  STL.128 [R1+0x1d0], RZ ;  /* 0x0001d0ff01007387 */ /* 0x0003e20000100c00 */
[----:B------:R-:W-:-:S02]  /*0500*/  ISETP.GE.AND P2, PT, R7, RZ, PT ;  /* 0x000000ff0700720c */ /* 0x000fc40003f46270 */
[----:B------:R-:W-:Y:S01]  /*0510*/  IMAD.MOV.U32 R3, RZ, RZ, R0 ;  /* 0x000000ffff037224 */ /* 0x000fe200078e0000 */
[----:B------:R1:W-:Y:S03]  /*0520*/  STL.128 [R1+0x1e0], RZ ;  /* 0x0001e0ff01007387 */ /* 0x0003e60000100c00 */
[----:B------:R-:W-:Y:S01]  /*0530*/  IMAD.HI.U32 R5, R2, R3, RZ ;  /* 0x0000000302057227 */ /* 0x000fe200078e00ff */
[----:B------:R1:W-:Y:S03]  /*0540*/  STL.128 [R1+0x1f0], RZ ;  /* 0x0001f0ff01007387 */ /* 0x0003e60000100c00 */
[----:B------:R-:W-:Y:S01]  /*0550*/  IMAD.MOV R0, RZ, RZ, -R5 ;  /* 0x000000ffff007224 */ /* 0x000fe200078e0a05 */
[----:B------:R1:W-:Y:S01]  /*0560*/  STL.128 [R1+0x200], RZ ;  /* 0x000200ff01007387 */ /* 0x0003e20000100c00 */
[----:B------:R-:W-:-:S02]  /*0570*/  IMAD.MOV R2, RZ, RZ, -R7 ;  /* 0x000000ffff027224 */ /* 0x000fc400078e0a07 */
[----:B------:R-:W-:Y:S01]  /*0580*/  IMAD R3, R10, R0, R3 ;  /* 0x000000000a037224 */ /* 0x000fe200078e0203 */
[----:B------:R1:W-:Y:S01]  /*0590*/  STL.128 [R1+0x210], RZ ;  /* 0x000210ff01007387 */ /* 0x0003e20000100c00 */
[----:B------:R-:W-:-:S03]  /*05a0*/  IMAD R2, R8, R2, R21 ;  /* 0x0000000208027224 */ /* 0x000fc600078e0215 */
[----:B------:R-:W-:Y:S01]  /*05b0*/  ISETP.GT.U32.AND P1, PT, R10, R3, PT ;  /* 0x000000030a00720c */ /* 0x000fe20003f24070 */
[----:B------:R1:W-:Y:S04]  /*05c0*/  STL.128 [R1+0x220], RZ ;  /* 0x000220ff01007387 */ /* 0x0003e80000100c00 */
[----:B------:R1:W-:Y:S04]  /*05d0*/  STL.128 [R1+0x230], RZ ;  /* 0x000230ff01007387 */ /* 0x0003e80000100c00 */
[----:B------:R1:W-:Y:S04]  /*05e0*/  STL.128 [R1+0x240], RZ ;  /* 0x000240ff01007387 */ /* 0x0003e80000100c00 */
[----:B------:R1:W-:Y:S01]  /*05f0*/  STL.128 [R1+0x250], RZ ;  /* 0x000250ff01007387 */ /* 0x0003e20000100c00 */
[----:B------:R-:W-:-:S03]  /*0600*/  @!P1 IMAD.IADD R3, R3, 0x1, -R10 ;  /* 0x0000000103039824 */ /* 0x000fc600078e0a0a */
[----:B------:R1:W-:Y:S01]  /*0610*/  STL.128 [R1+0x260], RZ ;  /* 0x000260ff01007387 */ /* 0x0003e20000100c00 */
[----:B------:R-:W-:Y:S01]  /*0620*/  IMAD.IADD R0, R3, 0x1, -R10 ;  /* 0x0000000103007824 */ /* 0x000fe200078e0a0a */
[-C--:B------:R-:W-:Y:S02]  /*0630*/  ISETP.GT.U32.AND P0, PT, R10, R3.reuse, PT ;  /* 0x000000030a00720c */ /* 0x080fe40003f04070 */
[----:B------:R1:W-:Y:S02]  /*0640*/  STL.128 [R1+0x270], RZ ;  /* 0x000270ff01007387 */ /* 0x0003e40000100c00 */
[----:B------:R-:W-:Y:S01]  /*0650*/  SEL R4, R0, R3, !P0 ;  /* 0x0000000300047207 */ /* 0x000fe20004000000 */
[----:B------:R-:W-:Y:S01]  /*0660*/  IMAD.MOV.U32 R0, RZ, RZ, R1 ;  /* 0x000000ffff007224 */ /* 0x000fe200078e0001 */
[----:B------:R1:W-:Y:S03]  /*0670*/  STL.128 [R1+0x280], RZ ;  /* 0x000280ff01007387 */ /* 0x0003e60000100c00 */
[----:B------:R-:W-:Y:S01]  /*0680*/  @!P2 IMAD.MOV R4, RZ, RZ, -R4 ;  /* 0x000000ffff04a224 */ /* 0x000fe200078e0a04 */
[----:B------:R1:W-:Y:S04]  /*0690*/  STL.128 [R1+0x290], RZ ;  /* 0x000290ff01007387 */ /* 0x0003e80000100c00 */
        /* <DEDUP_REMOVED lines=149> */
[----:B------:R1:W-:Y:S01]  /*0ff0*/  STL.128 [R1+0xbf0], RZ ;  /* 0x000bf0ff01007387 */ /* 0x0003e20000100c00 */
[----:B---3--:R-:W-:Y:S05]  /*1000*/  BRA.U !UP0, `(.L_x_0) ;  /* 0x0000001508ec7547 */ /* 0x008fea000b800000 */
[----:B------:R-:W-:Y:S01]  /*1010*/  ISETP.GE.U32.AND P0, PT, R3, R10, PT ;  /* 0x0000000a0300720c */ /* 0x000fe20003f06070 */
[----:B------:R-:W-:Y:S01]  /*1020*/  @!P1 VIADD R5, R5, 0x1 ;  /* 0x0000000105059836 */ /* 0x000fe20000000000 */
[-C--:B------:R-:W-:Y:S01]  /*1030*/  LOP3.LUT R3, R7, R6.reuse, RZ, 0x3c, !PT ;  /* 0x0000000607037212 */ /* 0x080fe200078e3cff */
[----:B------:R-:W-:Y:S02]  /*1040*/  USHF.L.U32 UR4, UR5, 0x1, URZ ;  /* 0x0000000105047899 */ /* 0x000fe400080006ff */
[----:B------:R-:W-:Y:S01]  /*1050*/  UIADD3 UR7, UPT, UPT, -UR5, URZ, URZ ;  /* 0x000000ff05077290 */ /* 0x000fe2000fffe1ff */
[----:B------:R-:W-:Y:S01]  /*1060*/  ISETP.GE.AND P2, PT, R3, RZ, PT ;  /* 0x000000ff0300720c */ /* 0x000fe20003f46270 */
[----:B------:R-:W-:Y:S01]  /*1070*/  ULOP3.LUT UR4, UR4, 0xfffffff8, URZ, 0xc0, !UPT ;  /* 0xfffffff804047892 */ /* 0x000fe2000f8ec0ff */
[----:B------:R-:W-:-:S03]  /*1080*/  LOP3.LUT R3, RZ, R6, RZ, 0x33, !PT ;  /* 0x00000006ff037212 */ /* 0x000fc600078e33ff */
[----:B------:R-:W-:Y:S02]  /*1090*/  UIADD3 UR8, UPT, UPT, -UR4, URZ, URZ ;  /* 0x000000ff04087290 */ /* 0x000fe4000fffe1ff */
[----:B------:R-:W-:Y:S01]  /*10a0*/  @P0 VIADD R5, R5, 0x1 ;  /* 0x0000000105050836 */ /* 0x000fe20000000000 */
[----:B------:R-:W-:Y:S01]  /*10b0*/  ISETP.NE.AND P0, PT, R6, RZ, PT ;  /* 0x000000ff0600720c */ /* 0x000fe20003f05270 */
[----:B------:R-:W-:-:S03]  /*10c0*/  UMOV UR4, UR7 ;  /* 0x0000000700047c82 */ /* 0x000fc60008000000 */
[----:B------:R-:W-:Y:S01]  /*10d0*/  SEL R4, R3, R4, !P0 ;  /* 0x0000000403047207 */ /* 0x000fe20004000000 */
[----:B------:R-:W-:-:S05]  /*10e0*/  @!P2 IMAD.MOV R5, RZ, RZ, -R5 ;  /* 0x000000ffff05a224 */ /* 0x000fca00078e0a05 */
[----:B------:R-:W-:Y:S01]  /*10f0*/  SEL R3, R3, R5, !P0 ;  /* 0x0000000503037207 */ /* 0x000fe20004000000 */
[----:B------:R-:W-:Y:S02]  /*1100*/  VIADD R5, R6, 0xffffffff ;  /* 0xffffffff06057836 */ /* 0x000fe40000000000 */
[----:B------:R-:W-:-:S07]  /*1110*/  VIADD R6, R1, 0x400 ;  /* 0x0000040001067836 */ /* 0x000fce0000000000 */
.L_x_5:
[----:B0-----:R-:W0:Y:S01]  /*1120*/  LDCU UR14, c[0x0][0x39c] ;  /* 0x00007380ff0e77ac */ /* 0x001e220008000800 */
[----:B------:R-:W2:Y:S01]  /*1130*/  LDC R8, c[0x0][0x394] ;  /* 0x0000e500ff087b82 */ /* 0x000ea20000000800 */
[----:B------:R-:W-:Y:S01]  /*1140*/  VIADDMNMX R7, R3, UR4, RZ, !PT ;  /* 0x0000000403077c46 */ /* 0x000fe2000f8001ff */
[----:B------:R-:W-:Y:S01]  /*1150*/  UMOV UR5, UR7 ;  /* 0x0000000700057c82 */ /* 0x000fe20008000000 */
[----:B0-----:R-:W-:Y:S02]  /*1160*/  UISETP.GE.U32.AND UP0, UPT, UR14, 0x4, UPT ;  /* 0x000000040e00788c */ /* 0x001fe4000bf06070 */
[----:B--2---:R-:W-:-:S07]  /*1170*/  VIADDMNMX R7, R8, 0xffffffff, R7, PT ;  /* 0xffffffff08077846 */ /* 0x004fce0003800107 */
[----:B------:R-:W-:Y:S05]  /*1180*/  BRA.U !UP0, `(.L_x_1) ;  /* 0x0000000908d47547 */ /* 0x000fea000b800000 */
[----:B------:R-:W-:Y:S01]  /*1190*/  VIADD R8, R4, -UR14 ;  /* 0x8000000e04087c36 */ /* 0x000fe20008000000 */
[----:B------:R-:W0:Y:S01]  /*11a0*/  LDCU UR16, c[0x0][0x398] ;  /* 0x00007300ff1077ac */ /* 0x000e220008000800 */
[----:B------:R-:W2:Y:S01]  /*11b0*/  LDCU UR9, c[0x0][0x3a0] ;  /* 0x00007400ff0977ac */ /* 0x000ea20008000800 */
[----:B------:R-:W3:Y:S01]  /*11c0*/  LDCU UR15, c[0x0][0x390] ;  /* 0x00007200ff0f77ac */ /* 0x000ee20008000800 */
[----:B------:R-:W4:Y:S01]  /*11d0*/  LDCU.64 UR12, c[0x0][0x380] ;  /* 0x00007000ff0c77ac */ /* 0x000f220008000a00 */
[----:B------:R-:W-:Y:S01]  /*11e0*/  UIADD3 UR5, UPT, UPT, -UR14, 0x3, URZ ;  /* 0x000000030e057890 */ /* 0x000fe2000fffe1ff */
[----:B------:R-:W-:-:S11]  /*11f0*/  UMOV UR6, UR8 ;  /* 0x0000000800067c82 */ /* 0x000fd60008000000 */
.L_x_2:
[----:B--2---:R-:W-:-:S04]  /*1200*/  VIMNMX R10, PT, PT, RZ, R8, !PT ;  /* 0x00000008ff0a7248 */ /* 0x004fc80007fe0100 */
[----:B------:R-:W-:-:S05]  /*1210*/  VIMNMX R10, PT, PT, R10, R5, PT ;  /* 0x000000050a0a7248 */ /* 0x000fca0003fe0100 */
[----:B---3--:R-:W-:-:S04]  /*1220*/  IMAD R9, R7, UR15, R10 ;  /* 0x0000000f07097c24 */ /* 0x008fc8000f8e020a */
[----:B0-----:R-:W-:-:S05]  /*1230*/  IMAD R9, R9, UR16, R2 ;  /* 0x0000001009097c24 */ /* 0x001fca000f8e0202 */
[----:B----4-:R-:W-:-:S04]  /*1240*/  IADD3 R10, P0, PT, R9, UR12, RZ ;  /* 0x0000000c090a7c10 */ /* 0x010fc8000ff1e0ff */
[----:B------:R-:W-:-:S05]  /*1250*/  LEA.HI.X.SX32 R11, R9, UR13, 0x1, P0 ;  /* 0x0000000d090b7c11 */ /* 0x000fca00080f0eff */
[----:B------:R-:W2:Y:S01]  /*1260*/  LDG.E.U8 R9, desc[UR10][R10.64] ;  /* 0x0000000a0a097981 */ /* 0x000ea2000c1e1100 */
[----:B------:R-:W-:-:S04]  /*1270*/  VIADDMNMX R16, R8, 0x1, RZ, !PT ;  /* 0x0000000108107846 */ /* 0x000fc800078001ff */
[----:B------:R-:W-:Y:S01]  /*1280*/  VIMNMX R16, PT, PT, R16, R5, PT ;  /* 0x0000000510107248 */ /* 0x000fe20003fe0100 */
[----:B--2---:R-:W-:-:S05]  /*1290*/  IMAD R12, R9, UR9, RZ ;  /* 0x00000009090c7c24 */ /* 0x004fca000f8e02ff */
[----:B------:R-:W-:-:S04]  /*12a0*/  SHF.R.S32.HI R13, RZ, 0x1f, R12 ;  /* 0x0000001fff0d7819 */ /* 0x000fc8000001140c */
[----:B------:R-:W-:-:S04]  /*12b0*/  LEA.HI R13, R13, R12, RZ, 0x8 ;  /* 0x0000000c0d0d7211 */ /* 0x000fc800078f40ff */
[----:B------:R-:W-:-:S05]  /*12c0*/  SHF.R.S32.HI R13, RZ, 0x8, R13 ;  /* 0x00000008ff0d7819 */ /* 0x000fca000001140d */
[----:B------:R-:W-:-:S05]  /*12d0*/  IMAD R14, R13, 0x4, R0 ;  /* 0x000000040d0e7824 */ /* 0x000fca00078e0200 */
[----:B------:R-:W2:Y:S01]  /*12e0*/  LDL R12, [R14] ;  /* 0x000000000e0c7983 */ /* 0x000ea20000100800 */
[----:B------:R-:W-:-:S04]  /*12f0*/  IMAD R15, R7, UR15, R16 ;  /* 0x0000000f070f7c24 */ /* 0x000fc8000f8e0210 */
[----:B------:R-:W-:-:S05]  /*1300*/  IMAD R15, R15, UR16, R2 ;  /* 0x000000100f0f7c24 */ /* 0x000fca000f8e0202 */
[----:B------:R-:W-:-:S04]  /*1310*/  IADD3 R10, P0, PT, R15, UR12, RZ ;  /* 0x0000000c0f0a7c10 */ /* 0x000fc8000ff1e0ff */
[----:B------:R-:W-:-:S05]  /*1320*/  LEA.HI.X.SX32 R11, R15, UR13, 0x1, P0 ;  /* 0x0000000d0f0b7c11 */ /* 0x000fca00080f0eff */
[----:B------:R-:W3:Y:S01]  /*1330*/  LDG.E.U8 R10, desc[UR10][R10.64] ;  /* 0x0000000a0a0a7981 */ /* 0x000ee2000c1e1100 */
[----:B------:R-:W-:Y:S02]  /*1340*/  IMAD R17, R13, 0x8, R6 ;  /* 0x000000080d117824 */ /* 0x000fe400078e0206 */
[----:B--2---:R-:W-:-:S05]  /*1350*/  VIADD R15, R12, 0x1 ;  /* 0x000000010c0f7836 */ /* 0x004fca0000000000 */
[----:B------:R0:W-:Y:S04]  /*1360*/  STL [R14], R15 ;  /* 0x0000000f0e007387 */ /* 0x0001e80000100800 */
[----:B------:R-:W2:Y:S01]  /*1370*/  LDL.64 R12, [R17] ;  /* 0x00000000110c7983 */ /* 0x000ea20000100a00 */
[----:B------:R-:W-:Y:S01]  /*1380*/  LOP3.LUT R9, R9, 0xff, RZ, 0xc0, !PT ;  /* 0x000000ff09097812 */ /* 0x000fe200078ec0ff */
[----:B---3--:R-:W-:-:S05]  /*1390*/  IMAD R16, R10, UR9, RZ ;  /* 0x000000090a107c24 */ /* 0x008fca000f8e02ff */
[----:B------:R-:W-:-:S04]  /*13a0*/  SHF.R.S32.HI R19, RZ, 0x1f, R16 ;  /* 0x0000001fff137819 */ /* 0x000fc80000011410 */
[----:B------:R-:W-:-:S04]  /*13b0*/  LEA.HI R19, R19, R16, RZ, 0x8 ;  /* 0x0000001013137211 */ /* 0x000fc800078f40ff */
[----:B------:R-:W-:Y:S02]  /*13c0*/  SHF.R.S32.HI R19, RZ, 0x8, R19 ;  /* 0x00000008ff137819 */ /* 0x000fe40000011413 */
[----:B--2---:R-:W-:-:S03]  /*13d0*/  IADD3 R12, P0, PT, R12, R9, RZ ;  /* 0x000000090c0c7210 */ /* 0x004fc60007f1e0ff */
[----:B------:R-:W-:Y:S02]  /*13e0*/  IMAD R9, R19, 0x4, R0 ;  /* 0x0000000413097824 */ /* 0x000fe400078e0200 */
[----:B------:R-:W-:-:S05]  /*13f0*/  IMAD.X R13, RZ, RZ, R13, P0 ;  /* 0x000000ffff0d7224 */ /* 0x000fca00000e060d */
[----:B------:R2:W-:Y:S04]  /*1400*/  STL.64 [R17], R12 ;  /* 0x0000000c11007387 */ /* 0x0005e80000100a00 */
[----:B------:R-:W3:Y:S01]  /*1410*/  LDL R11, [R9] ;  /* 0x00000000090b7983 */ /* 0x000ee20000100800 */
[----:B0-----:R-:W-:-:S04]  /*1420*/  VIADDMNMX R14, R8, 0x2, RZ, !PT ;  /* 0x00000002080e7846 */ /* 0x001fc800078001ff */
[----:B------:R-:W-:-:S05]  /*1430*/  VIMNMX R14, PT, PT, R14, R5, PT ;  /* 0x000000050e0e7248 */ /* 0x000fca0003fe0100 */
[----:B------:R-:W-:-:S04]  /*1440*/  IMAD R15, R7, UR15, R14 ;  /* 0x0000000f070f7c24 */ /* 0x000fc8000f8e020e */
[----:B------:R-:W-:-:S05]  /*1450*/  IMAD R15, R15, UR16, R2 ;  /* 0x000000100f0f7c24 */ /* 0x000fca000f8e0202 */
[----:B------:R-:W-:-:S04]  /*1460*/  IADD3 R14, P0, PT, R15, UR12, RZ ;  /* 0x0000000c0f0e7c10 */ /* 0x000fc8000ff1e0ff */
[----:B------:R-:W-:-:S05]  /*1470*/  LEA.HI.X.SX32 R15, R15, UR13, 0x1, P0 ;  /* 0x0000000d0f0f7c11 */ /* 0x000fca00080f0eff */
[----:B------:R-:W4:Y:S01]  /*1480*/  LDG.E.U8 R14, desc[UR10][R14.64] ;  /* 0x0000000a0e0e7981 */ /* 0x000f22000c1e1100 */
[----:B------:R-:W-:Y:S02]  /*1490*/  IMAD R19, R19, 0x8, R6 ;  /* 0x0000000813137824 */ /* 0x000fe400078e0206 */
[----:B---3--:R-:W-:-:S05]  /*14a0*/  VIADD R16, R11, 0x1 ;  /* 0x000000010b107836 */ /* 0x008fca0000000000 */
[----:B------:R0:W-:Y:S04]  /*14b0*/  STL [R9], R16 ;  /* 0x0000001009007387 */ /* 0x0001e80000100800 */
[----:B--2---:R-:W2:Y:S01]  /*14c0*/  LDL.64 R12, [R19] ;  /* 0x00000000130c7983 */ /* 0x004ea20000100a00 */
[----:B------:R-:W-:Y:S01]  /*14d0*/  LOP3.LUT R17, R10, 0xff, RZ, 0xc0, !PT ;  /* 0x000000ff0a117812 */ /* 0x000fe200078ec0ff */
[----:B----4-:R-:W-:-:S05]  /*14e0*/  IMAD R11, R14, UR9, RZ ;  /* 0x000000090e0b7c24 */ /* 0x010fca000f8e02ff */
[----:B------:R-:W-:-:S04]  /*14f0*/  SHF.R.S32.HI R18, RZ, 0x1f, R11 ;  /* 0x0000001fff127819 */ /* 0x000fc8000001140b */
[----:B------:R-:W-:Y:S02]  /*1500*/  LEA.HI R18, R18, R11, RZ, 0x8 ;  /* 0x0000000b12127211 */ /* 0x000fe400078f40ff */
[----:B--2---:R-:W-:Y:S02]  /*1510*/  IADD3 R10, P0, PT, R12, R17, RZ ;  /* 0x000000110c0a7210 */ /* 0x004fe40007f1e0ff */
[----:B------:R-:W-:-:S03]  /*1520*/  SHF.R.S32.HI R17, RZ, 0x8, R18 ;  /* 0x00000008ff117819 */ /* 0x000fc60000011412 */
[----:B------:R-:W-:Y:S02]  /*1530*/  IMAD.X R11, RZ, RZ, R13, P0 ;  /* 0x000000ffff0b7224 */ /* 0x000fe400000e060d */
[----:B------:R-:W-:-:S03]  /*1540*/  IMAD R15, R17, 0x4, R0 ;  /* 0x00000004110f7824 */ /* 0x000fc600078e0200 */
[----:B------:R2:W-:Y:S04]  /*1550*/  STL.64 [R19], R10 ;  /* 0x0000000a13007387 */ /* 0x0005e80000100a00 */
[----:B0-----:R-:W3:Y:S01]  /*1560*/  LDL R9, [R15] ;  /* 0x000000000f097983 */ /* 0x001ee20000100800 */
[----:B------:R-:W-:-:S04]  /*1570*/  VIADDMNMX R12, R8, 0x3, RZ, !PT ;  /* 0x00000003080c7846 */ /* 0x000fc800078001ff */
        /* <DEDUP_REMOVED lines=13> */
[----:B------:R-:W-:-:S04]  /*1650*/  LEA.HI R18, R18, R9, RZ, 0x8 ;  /* 0x0000000912127211 */ /* 0x000fc800078f40ff */
[----:B------:R-:W-:-:S05]  /*1660*/  SHF.R.S32.HI R9, RZ, 0x8, R18 ;  /* 0x00000008ff097819 */ /* 0x000fca0000011412 */
[----:B------:R-:W-:Y:S01]  /*1670*/  IMAD R13, R9, 0x4, R0 ;  /* 0x00000004090d7824 */ /* 0x000fe200078e0200 */
[----:B--2---:R-:W-:-:S05]  /*1680*/  IADD3 R10, P0, PT, R10, R19, RZ ;  /* 0x000000130a0a7210 */ /* 0x004fca0007f1e0ff */
[----:B------:R-:W-:-:S05]  /*1690*/  IMAD.X R11, RZ, RZ, R11, P0 ;  /* 0x000000ffff0b7224 */ /* 0x000fca00000e060b */
        /* <DEDUP_REMOVED lines=85> */
[----:B------:R-:W3:Y:S01]  /*1bf0*/  LDL R13, [R18] ;  /* 0x00000000120d7983 */ /* 0x000ee20000100800 */
[----:B------:R-:W-:Y:S02]  /*1c00*/  IMAD R9, R9, 0x8, R6 ;  /* 0x0000000809097824 */ /* 0x000fe400078e0206 */
[----:B---3--:R-:W-:-:S05]  /*1c10*/  VIADD R19, R13, 0x1 ;  /* 0x000000010d137836 */ /* 0x008fca0000000000 */
[----:B------:R2:W-:Y:S04]  /*1c20*/  STL [R18], R19 ;  /* 0x0000001312007387 */ /* 0x0005e80000100800 */
[----:B0-----:R-:W3:Y:S01]  /*1c30*/  LDL.64 R14, [R9] ;  /* 0x00000000090e7983 */ /* 0x001ee20000100a00 */
[----:B------:R-:W-:Y:S01]  /*1c40*/  LOP3.LUT R13, R12, 0xff, RZ, 0xc0, !PT ;  /* 0x000000ff0c0d7812 */ /* 0x000fe200078ec0ff */
[----:B------:R-:W-:Y:S01]  /*1c50*/  UIADD3 UR6, UPT, UPT, UR6, 0x8, URZ ;  /* 0x0000000806067890 */ /* 0x000fe2000fffe0ff */
[----:B------:R-:W-:Y:S01]  /*1c60*/  VIADD R8, R8, 0x8 ;  /* 0x0000000808087836 */ /* 0x000fe20000000000 */
[----:B------:R-:W-:Y:S02]  /*1c70*/  UIADD3 UR5, UPT, UPT, UR5, 0x8, URZ ;  /* 0x0000000805057890 */ /* 0x000fe4000fffe0ff */
[----:B------:R-:W-:Y:S01]  /*1c80*/  UISETP.NE.AND UP0, UPT, UR6, URZ, UPT ;  /* 0x000000ff0600728c */ /* 0x000fe2000bf05270 */
[----:B---3--:R-:W-:-:S05]  /*1c90*/  IADD3 R12, P0, PT, R14, R13, RZ ;  /* 0x0000000d0e0c7210 */ /* 0x008fca0007f1e0ff */
[----:B------:R-:W-:-:S05]  /*1ca0*/  IMAD.X R13, RZ, RZ, R15, P0 ;  /* 0x000000ffff0d7224 */ /* 0x000fca00000e060f */
[----:B------:R2:W-:Y:S01]  /*1cb0*/  STL.64 [R9], R12 ;  /* 0x0000000c09007387 */ /* 0x0005e20000100a00 */
[----:B------:R-:W-:Y:S05]  /*1cc0*/  BRA.U UP0, `(.L_x_2) ;  /* 0xfffffff5004c7547 */ /* 0x000fea000b83ffff */
[----:B------:R-:W-:-:S12]  /*1cd0*/  UIADD3 UR5, UPT, UPT, UR5, -0x3, URZ ;  /* 0xfffffffd05057890 */ /* 0x000fd8000fffe0ff */
.L_x_1:
[----:B------:R-:W-:Y:S02]  /*1ce0*/  USHF.L.U32 UR6, UR14, 0x1, URZ ;  /* 0x000000010e067899 */ /* 0x000fe400080006ff */
[----:B------:R-:W-:Y:S02]  /*1cf0*/  ULOP3.LUT UR9, UR14, 0x1, URZ, 0xc0, !UPT ;  /* 0x000000010e097892 */ /* 0x000fe4000f8ec0ff */
[----:B------:R-:W-:Y:S02]  /*1d00*/  ULOP3.LUT UR6, UR6, 0x6, URZ, 0xc0, !UPT ;  /* 0x0000000606067892 */ /* 0x000fe4000f8ec0ff */
[----:B------:R-:W-:Y:S02]  /*1d10*/  UISETP.NE.U32.AND UP1, UPT, UR9, 0x1, UPT ;  /* 0x000000010900788c */ /* 0x000fe4000bf25070 */
[----:B------:R-:W-:-:S09]  /*1d20*/  UISETP.GE.U32.AND UP0, UPT, UR6, 0x3, UPT ;  /* 0x000000030600788c */ /* 0x000fd2000bf06070 */
[----:B------:R-:W-:Y:S05]  /*1d30*/  BRA.U !UP0, `(.L_x_3) ;  /* 0x0000000508687547 */ /* 0x000fea000b800000 */
[----:B------:R-:W0:Y:S01]  /*1d40*/  LDCU UR6, c[0x0][0x390] ;  /* 0x00007200ff0677ac */ /* 0x000e220008000800 */
[----:B------:R-:W-:Y:S01]  /*1d50*/  VIADD R8, R4, UR5 ;  /* 0x0000000504087c36 */ /* 0x000fe20008000000 */
[----:B------:R-:W3:Y:S04]  /*1d60*/  LDCU UR9, c[0x0][0x398] ;  /* 0x00007300ff0977ac */ /* 0x000ee80008000800 */
[----:B--2---:R-:W-:Y:S01]  /*1d70*/  VIMNMX R10, PT, PT, RZ, R8, !PT ;  /* 0x00000008ff0a7248 */ /* 0x004fe20007fe0100 */
[----:B------:R-:W2:Y:S03]  /*1d80*/  LDCU.64 UR12, c[0x0][0x380] ;  /* 0x00007000ff0c77ac */ /* 0x000ea60008000a00 */
[----:B------:R-:W-:Y:S01]  /*1d90*/  VIMNMX R10, PT, PT, R10, R5, PT ;  /* 0x000000050a0a7248 */ /* 0x000fe20003fe0100 */
[----:B------:R-:W4:Y:S04]  /*1da0*/  LDCU UR15, c[0x0][0x3a0] ;  /* 0x00007400ff0f77ac */ /* 0x000f280008000800 */
[----:B0-----:R-:W-:-:S04]  /*1db0*/  IMAD R9, R7, UR6, R10 ;  /* 0x0000000607097c24 */ /* 0x001fc8000f8e020a */
[----:B---3--:R-:W-:-:S05]  /*1dc0*/  IMAD R9, R9, UR9, R2 ;  /* 0x0000000909097c24 */ /* 0x008fca000f8e0202 */
[----:B--2---:R-:W-:-:S04]  /*1dd0*/  IADD3 R10, P0, PT, R9, UR12, RZ ;  /* 0x0000000c090a7c10 */ /* 0x004fc8000ff1e0ff */
[----:B------:R-:W-:-:S05]  /*1de0*/  LEA.HI.X.SX32 R11, R9, UR13, 0x1, P0 ;  /* 0x0000000d090b7c11 */ /* 0x000fca00080f0eff */
[----:B------:R-:W4:Y:S01]  /*1df0*/  LDG.E.U8 R9, desc[UR10][R10.64] ;  /* 0x0000000a0a097981 */ /* 0x000f22000c1e1100 */
[----:B------:R-:W-:-:S04]  /*1e00*/  VIADDMNMX R16, R8, 0x1, RZ, !PT ;  /* 0x0000000108107846 */ /* 0x000fc800078001ff */
[----:B------:R-:W-:Y:S01]  /*1e10*/  VIMNMX R16, PT, PT, R16, R5, PT ;  /* 0x0000000510107248 */ /* 0x000fe20003fe0100 */
[----:B----4-:R-:W-:-:S05]  /*1e20*/  IMAD R12, R9, UR15, RZ ;  /* 0x0000000f090c7c24 */ /* 0x010fca000f8e02ff */
        /* <DEDUP_REMOVED lines=44> */
[----:B------:R-:W3:Y:S01]  /*20f0*/  LDL R13, [R12] ;  /* 0x000000000c0d7983 */ /* 0x000ee20000100800 */
[----:B------:R-:W-:-:S04]  /*2100*/  VIADDMNMX R8, R8, 0x3, RZ, !PT ;  /* 0x0000000308087846 */ /* 0x000fc800078001ff */
[----:B------:R-:W-:-:S05]  /*2110*/  VIMNMX R8, PT, PT, R8, R5, PT ;  /* 0x0000000508087248 */ /* 0x000fca0003fe0100 */
[----:B0-----:R-:W-:-:S04]  /*2120*/  IMAD R9, R7, UR6, R8 ;  /* 0x0000000607097c24 */ /* 0x001fc8000f8e0208 */
        /* <DEDUP_REMOVED lines=17> */
[----:B------:R-:W2:Y:S01]  /*2240*/  LDL R9, [R14] ;  /* 0x000000000e097983 */ /* 0x000ea20000100800 */
[----:B------:R-:W-:Y:S02]  /*2250*/  IMAD R15, R15, 0x8, R6 ;  /* 0x000000080f0f7824 */ /* 0x000fe400078e0206 */
[----:B--2---:R-:W-:-:S05]  /*2260*/  VIADD R19, R9, 0x1 ;  /* 0x0000000109137836 */ /* 0x004fca0000000000 */
[----:B------:R3:W-:Y:S04]  /*2270*/  STL [R14], R19 ;  /* 0x000000130e007387 */ /* 0x0007e80000100800 */
[----:B0-----:R-:W2:Y:S01]  /*2280*/  LDL.64 R12, [R15] ;  /* 0x000000000f0c7983 */ /* 0x001ea20000100a00 */
[----:B------:R-:W-:Y:S01]  /*2290*/  LOP3.LUT R9, R8, 0xff, RZ, 0xc0, !PT ;  /* 0x000000ff08097812 */ /* 0x000fe200078ec0ff */
[----:B------:R-:W-:-:S03]  /*22a0*/  UIADD3 UR5, UPT, UPT, UR5, 0x4, URZ ;  /* 0x0000000405057890 */ /* 0x000fc6000fffe0ff */
[----:B--2---:R-:W-:-:S05]  /*22b0*/  IADD3 R8, P0, PT, R12, R9, RZ ;  /* 0x000000090c087210 */ /* 0x004fca0007f1e0ff */
[----:B------:R-:W-:-:S05]  /*22c0*/  IMAD.X R9, RZ, RZ, R13, P0 ;  /* 0x000000ffff097224 */ /* 0x000fca00000e060d */
[----:B------:R3:W-:Y:S03]  /*22d0*/  STL.64 [R15], R8 ;  /* 0x000000080f007387 */ /* 0x0007e60000100a00 */
.L_x_3:
[----:B------:R-:W-:Y:S05]  /*22e0*/  BRA.U UP1, `(.L_x_4) ;  /* 0x0000000101c07547 */ /* 0x000fea000b800000 */
[----:B------:R-:W0:Y:S01]  /*22f0*/  LDCU UR6, c[0x0][0x390] ;  /* 0x00007200ff0677ac */ /* 0x000e220008000800 */
[----:B---3--:R-:W-:Y:S01]  /*2300*/  VIADD R8, R4, UR5 ;  /* 0x0000000504087c36 */ /* 0x008fe20008000000 */
        /* <DEDUP_REMOVED lines=36> */
[----:B------:R-:W0:Y:S01]  /*2550*/  LDL R9, [R15] ;  /* 0x000000000f097983 */ /* 0x000e220000100800 */
[----:B------:R-:W-:Y:S02]  /*2560*/  IMAD R19, R19, 0x8, R6 ;  /* 0x0000000813137824 */ /* 0x000fe400078e0206 */
[----:B0-----:R-:W-:-:S05]  /*2570*/  VIADD R14, R9, 0x1 ;  /* 0x00000001090e7836 */ /* 0x001fca0000000000 */
[----:B------:R4:W-:Y:S04]  /*2580*/  STL [R15], R14 ;  /* 0x0000000e0f007387 */ /* 0x0009e80000100800 */
[----:B------:R-:W2:Y:S01]  /*2590*/  LDL.64 R12, [R19] ;  /* 0x00000000130c7983 */ /* 0x000ea20000100a00 */
[----:B------:R-:W-:Y:S01]  /*25a0*/  LOP3.LUT R9, R8, 0xff, RZ, 0xc0, !PT ;  /* 0x000000ff08097812 */ /* 0x000fe200078ec0ff */
[----:B------:R-:W-:-:S03]  /*25b0*/  UIADD3 UR5, UPT, UPT, UR5, 0x2, URZ ;  /* 0x0000000205057890 */ /* 0x000fc6000fffe0ff */
[----:B--2---:R-:W-:-:S05]  /*25c0*/  IADD3 R8, P0, PT, R12, R9, RZ ;  /* 0x000000090c087210 */ /* 0x004fca0007f1e0ff */
[----:B------:R-:W-:-:S05]  /*25d0*/  IMAD.X R9, RZ, RZ, R13, P0 ;  /* 0x000000ffff097224 */ /* 0x000fca00000e060d */
[----:B------:R4:W-:Y:S03]  /*25e0*/  STL.64 [R19], R8 ;  /* 0x0000000813007387 */ /* 0x0009e60000100a00 */
.L_x_4:
[----:B------:R-:W0:Y:S01]  /*25f0*/  LDCU UR6, c[0x0][0x390] ;  /* 0x00007200ff0677ac */ /* 0x000e220008000800 */
[----:B---34-:R-:W-:Y:S01]  /*2600*/  VIADDMNMX R8, R4, UR5, RZ, !PT ;  /* 0x0000000504087c46 */ /* 0x018fe2000f8001ff */
[----:B------:R-:W3:Y:S03]  /*2610*/  LDCU UR9, c[0x0][0x398] ;  /* 0x00007300ff0977ac */ /* 0x000ee60008000800 */
[----:B------:R-:W-:Y:S01]  /*2620*/  VIMNMX R8, PT, PT, R8, R5, PT ;  /* 0x0000000508087248 */ /* 0x000fe20003fe0100 */
[----:B------:R-:W4:Y:S01]  /*2630*/  LDCU.64 UR12, c[0x0][0x380] ;  /* 0x00007000ff0c77ac */ /* 0x000f220008000a00 */
[----:B------:R-:W5:Y:S03]  /*2640*/  LDCU UR5, c[0x0][0x3a0] ;  /* 0x00007400ff0577ac */ /* 0x000f660008000800 */
[----:B0-----:R-:W-:-:S04]  /*2650*/  IMAD R7, R7, UR6, R8 ;  /* 0x0000000607077c24 */ /* 0x001fc8000f8e0208 */
[----:B---3--:R-:W-:-:S05]  /*2660*/  IMAD R7, R7, UR9, R2 ;  /* 0x0000000907077c24 */ /* 0x008fca000f8e0202 */
[----:B----4-:R-:W-:-:S04]  /*2670*/  IADD3 R8, P0, PT, R7, UR12, RZ ;  /* 0x0000000c07087c10 */ /* 0x010fc8000ff1e0ff */
[----:B--2---:R-:W-:-:S05]  /*2680*/  LEA.HI.X.SX32 R9, R7, UR13, 0x1, P0 ;  /* 0x0000000d07097c11 */ /* 0x004fca00080f0eff */
[----:B------:R-:W5:Y:S02]  /*2690*/  LDG.E.U8 R7, desc[UR10][R8.64] ;  /* 0x0000000a08077981 */ /* 0x000f64000c1e1100 */
[----:B-----5:R-:W-:-:S05]  /*26a0*/  IMAD R10, R7, UR5, RZ ;  /* 0x00000005070a7c24 */ /* 0x020fca000f8e02ff */
[----:B------:R-:W-:-:S04]  /*26b0*/  SHF.R.S32.HI R11, RZ, 0x1f, R10 ;  /* 0x0000001fff0b7819 */ /* 0x000fc8000001140a */
[----:B------:R-:W-:-:S04]  /*26c0*/  LEA.HI R11, R11, R10, RZ, 0x8 ;  /* 0x0000000a0b0b7211 */ /* 0x000fc800078f40ff */
[----:B------:R-:W-:-:S05]  /*26d0*/  SHF.R.S32.HI R11, RZ, 0x8, R11 ;  /* 0x00000008ff0b7819 */ /* 0x000fca000001140b */
[----:B------:R-:W-:-:S05]  /*26e0*/  IMAD R10, R11, 0x4, R0 ;  /* 0x000000040b0a7824 */ /* 0x000fca00078e0200 */
[----:B------:R-:W2:Y:S01]  /*26f0*/  LDL R12, [R10] ;  /* 0x000000000a0c7983 */ /* 0x000ea20000100800 */
[----:B------:R-:W-:Y:S02]  /*2700*/  IMAD R11, R11, 0x8, R6 ;  /* 0x000000080b0b7824 */ /* 0x000fe400078e0206 */
[----:B--2---:R-:W-:-:S05]  /*2710*/  VIADD R13, R12, 0x1 ;  /* 0x000000010c0d7836 */ /* 0x004fca0000000000 */
[----:B------:R0:W-:Y:S04]  /*2720*/  STL [R10], R13 ;  /* 0x0000000d0a007387 */ /* 0x0001e80000100800 */
[----:B------:R-:W2:Y:S01]  /*2730*/  LDL.64 R8, [R11] ;  /* 0x000000000b087983 */ /* 0x000ea20000100a00 */
[----:B------:R-:W-:Y:S01]  /*2740*/  LOP3.LUT R7, R7, 0xff, RZ, 0xc0, !PT ;  /* 0x000000ff07077812 */ /* 0x000fe200078ec0ff */
[----:B------:R-:W-:Y:S02]  /*2750*/  UISETP.NE.AND UP0, UPT, UR4, UR14, UPT ;  /* 0x0000000e0400728c */ /* 0x000fe4000bf05270 */
[----:B------:R-:W-:-:S07]  /*2760*/  UIADD3 UR5, UPT, UPT, UR4, 0x1, URZ ;  /* 0x0000000104057890 */ /* 0x000fce000fffe0ff */
[----:B------:R-:W-:Y:S01]  /*2770*/  UMOV UR4, UR5 ;  /* 0x0000000500047c82 */ /* 0x000fe20008000000 */
[----:B--2---:R-:W-:-:S05]  /*2780*/  IADD3 R8, P0, PT, R8, R7, RZ ;  /* 0x0000000708087210 */ /* 0x004fca0007f1e0ff */
[----:B------:R-:W-:-:S05]  /*2790*/  IMAD.X R9, RZ, RZ, R9, P0 ;  /* 0x000000ffff097224 */ /* 0x000fca00000e0609 */
[----:B------:R0:W-:Y:S01]  /*27a0*/  STL.64 [R11], R8 ;  /* 0x000000080b007387 */ /* 0x0001e20000100a00 */
[----:B------:R-:W-:Y:S05]  /*27b0*/  BRA.U UP0, `(.L_x_5) ;  /* 0xffffffe900587547 */ /* 0x000fea000b83ffff */
.L_x_0:
[----:B------:R-:W2:Y:S01]  /*27c0*/  LDC R3, c[0x0][0x3a0] ;  /* 0x0000e800ff037b82 */ /* 0x000ea20000000800 */
[----:B------:R-:W-:Y:S01]  /*27d0*/  PLOP3.LUT P0, PT, PT, PT, PT, 0x80, 0x8 ;  /* 0x000000000008781c */ /* 0x000fe20003f0f070 */
[----:B------:R-:W-:Y:S01]  /*27e0*/  IMAD.MOV.U32 R2, RZ, RZ, RZ ;  /* 0x000000ffff027224 */ /* 0x000fe200078e00ff */
[----:B--2---:R-:W-:-:S13]  /*27f0*/  ISETP.GE.AND P1, PT, R3, 0x1, PT ;  /* 0x000000010300780c */ /* 0x004fda0003f26270 */
[----:B------:R-:W-:Y:S05]  /*2800*/  @!P1 BRA `(.L_x_6) ;  /* 0x00000008003c9947 */ /* 0x000fea0003800000 */
[C---:B------:R-:W-:Y:S02]  /*2810*/  ISETP.GE.U32.AND P1, PT, R3.reuse, 0x10, PT ;  /* 0x000000100300780c */ /* 0x040fe40003f26070 */
[----:B------:R-:W-:Y:S02]  /*2820*/  CS2R R22, SRZ ;  /* 0x0000000000167805 */ /* 0x000fe4000001ff00 */
[----:B------:R-:W-:Y:S01]  /*2830*/  LOP3.LUT R26, R3, 0xf, RZ, 0xc0, !PT ;  /* 0x0000000f031a7812 */ /* 0x000fe200078ec0ff */
[----:B------:R-:W-:-:S03]  /*2840*/  IMAD.MOV.U32 R25, RZ, RZ, RZ ;  /* 0x000000ffff197224 */ /* 0x000fc600078e00ff */
[----:B------:R-:W-:-:S05]  /*2850*/  ISETP.NE.AND P0, PT, R26, RZ, PT ;  /* 0x000000ff1a00720c */ /* 0x000fca0003f05270 */
[----:B------:R-:W-:Y:S08]  /*2860*/  @!P1 BRA `(.L_x_7) ;  /* 0x0000000000f49947 */ /* 0x000ff00003800000 */
[----:B------:R-:W-:Y:S01]  /*2870*/  LOP3.LUT R23, R3, 0x7ffffff0, RZ, 0xc0, !PT ;  /* 0x7ffffff003177812 */ /* 0x000fe200078ec0ff */
[----:B------:R-:W-:Y:S02]  /*2880*/  IMAD.MOV.U32 R2, RZ, RZ, RZ ;  /* 0x000000ffff027224 */ /* 0x000fe400078e00ff */
[----:B------:R-:W-:Y:S02]  /*2890*/  IMAD.MOV.U32 R22, RZ, RZ, RZ ;  /* 0x000000ffff167224 */ /* 0x000fe400078e00ff */
[----:B------:R-:W-:-:S07]  /*28a0*/  IMAD.MOV.U32 R25, RZ, RZ, RZ ;  /* 0x000000ffff197224 */ /* 0x000fce00078e00ff */
.L_x_8:
[----:B------:R-:W2:Y:S04]  /*28b0*/  LDL.128 R4, [R20+-0x20] ;  /* 0xffffe00014047983 */ /* 0x000ea80000100c00 */
[----:B0-----:R-:W3:Y:S04]  /*28c0*/  LDL.128 R8, [R20+-0x10] ;  /* 0xfffff00014087983 */ /* 0x001ee80000100c00 */
[----:B------:R-:W4:Y:S04]  /*28d0*/  LDL.128 R12, [R20] ;  /* 0x00000000140c7983 */ /* 0x000f280000100c00 */
[----:B------:R0:W5:Y:S02]  /*28e0*/  LDL.128 R16, [R20+0x10] ;  /* 0x0000100014107983 */ /* 0x0001640000100c00 */
[----:B0-----:R-:W-:Y:S01]  /*28f0*/  VIADD R20, R20, 0x40 ;  /* 0x0000004014147836 */ /* 0x001fe20000000000 */
[----:B--2---:R-:W-:-:S02]  /*2900*/  VIMNMX R24, PT, PT, R4, R25, !PT ;  /* 0x0000001904187248 */ /* 0x004fc40007fe0100 */
[----:B------:R-:W-:Y:S02]  /*2910*/  ISETP.GT.AND P3, PT, R4, R25, PT ;  /* 0x000000190400720c */ /* 0x000fe40003f64270 */
[CC--:B------:R-:W-:Y:S02]  /*2920*/  ISETP.GT.AND P4, PT, R5.reuse, R24.reuse, PT ;  /* 0x000000180500720c */ /* 0x0c0fe40003f84270 */
[----:B------:R-:W-:Y:S02]  /*2930*/  VIMNMX R5, PT, PT, R5, R24, !PT ;  /* 0x0000001805057248 */ /* 0x000fe40007fe0100 */
[----:B------:R-:W-:Y:S02]  /*2940*/  SEL R4, R2, R22, P3 ;  /* 0x0000001602047207 */ /* 0x000fe40001800000 */
[CC--:B------:R-:W-:Y:S02]  /*2950*/  ISETP.GT.AND P1, PT, R6.reuse, R5.reuse, PT ;  /* 0x000000050600720c */ /* 0x0c0fe40003f24270 */
[----:B------:R-:W-:-:S04]  /*2960*/  VIMNMX R6, PT, PT, R6, R5, !PT ;  /* 0x0000000506067248 */ /* 0x000fc80007fe0100 */
[CC--:B------:R-:W-:Y:S01]  /*2970*/  VIMNMX R5, PT, PT, R7.reuse, R6.reuse, !PT ;  /* 0x0000000607057248 */ /* 0x0c0fe20007fe0100 */
[----:B------:R-:W-:Y:S01]  /*2980*/  @P4 VIADD R4, R2, 0x1 ;  /* 0x0000000102044836 */ /* 0x000fe20000000000 */
[----:B------:R-:W-:Y:S02]  /*2990*/  ISETP.GT.AND P2, PT, R7, R6, PT ;  /* 0x000000060700720c */ /* 0x000fe40003f44270 */
[----:B---3--:R-:W-:Y:S02]  /*29a0*/  VIMNMX R6, PT, PT, R5, R8, !PT ;  /* 0x0000000805067248 */ /* 0x008fe40007fe0100 */
[----:B------:R-:W-:Y:S01]  /*29b0*/  ISETP.GT.AND P3, PT, R8, R5, PT ;  /* 0x000000050800720c */ /* 0x000fe20003f64270 */
[----:B------:R-:W-:Y:S01]  /*29c0*/  @P1 VIADD R4, R2, 0x2 ;  /* 0x0000000202041836 */ /* 0x000fe20000000000 */
[CC--:B------:R-:W-:Y:S02]  /*29d0*/  VIMNMX R5, PT, PT, R9.reuse, R6.reuse, !PT ;  /* 0x0000000609057248 */ /* 0x0c0fe40007fe0100 */
[----:B------:R-:W-:-:S02]  /*29e0*/  ISETP.GT.AND P4, PT, R9, R6, PT ;  /* 0x000000060900720c */ /* 0x000fc40003f84270 */
[CC--:B------:R-:W-:Y:S02]  /*29f0*/  VIMNMX R6, PT, PT, R10.reuse, R5.reuse, !PT ;  /* 0x000000050a067248 */ /* 0x0c0fe40007fe0100 */
[----:B------:R-:W-:Y:S01]  /*2a00*/  ISETP.GT.AND P1, PT, R10, R5, PT ;  /* 0x000000050a00720c */ /* 0x000fe20003f24270 */
[C---:B------:R-:W-:Y:S01]  /*2a10*/  @P2 VIADD R4, R2.reuse, 0x3 ;  /* 0x0000000302042836 */ /* 0x040fe20000000000 */
[CC--:B------:R-:W-:Y:S02]  /*2a20*/  VIMNMX R5, PT, PT, R11.reuse, R6.reuse, !PT ;  /* 0x000000060b057248 */ /* 0x0c0fe40007fe0100 */
[----:B------:R-:W-:Y:S01]  /*2a30*/  ISETP.GT.AND P2, PT, R11, R6, PT ;  /* 0x000000060b00720c */ /* 0x000fe20003f44270 */
[----:B------:R-:W-:Y:S01]  /*2a40*/  @P3 VIADD R4, R2, 0x4 ;  /* 0x0000000402043836 */ /* 0x000fe20000000000 */
[----:B----4-:R-:W-:Y:S02]  /*2a50*/  VIMNMX R6, PT, PT, R5, R12, !PT ;  /* 0x0000000c05067248 */ /* 0x010fe40007fe0100 */
[----:B------:R-:W-:Y:S01]  /*2a60*/  ISETP.GT.AND P3, PT, R12, R5, PT ;  /* 0x000000050c00720c */ /* 0x000fe20003f64270 */
[----:B------:R-:W-:Y:S01]  /*2a70*/  @P4 VIADD R4, R2, 0x5 ;  /* 0x0000000502044836 */ /* 0x000fe20000000000 */
[----:B------:R-:W-:-:S02]  /*2a80*/  VIMNMX R5, PT, PT, R13, R6, !PT ;  /* 0x000000060d057248 */ /* 0x000fc40007fe0100 */
[----:B------:R-:W-:Y:S01]  /*2a90*/  ISETP.GT.AND P4, PT, R13, R6, PT ;  /* 0x000000060d00720c */ /* 0x000fe20003f84270 */
[----:B------:R-:W-:Y:S01]  /*2aa0*/  @P1 VIADD R4, R2, 0x6 ;  /* 0x0000000602041836 */ /* 0x000fe20000000000 */
[CC--:B------:R-:W-:Y:S02]  /*2ab0*/  VIMNMX R6, PT, PT, R14.reuse, R5.reuse, !PT ;  /* 0x000000050e067248 */ /* 0x0c0fe40007fe0100 */
[----:B------:R-:W-:Y:S01]  /*2ac0*/  ISETP.GT.AND P1, PT, R14, R5, PT ;  /* 0x000000050e00720c */ /* 0x000fe20003f24270 */
[C---:B------:R-:W-:Y:S01]  /*2ad0*/  @P2 VIADD R4, R2.reuse, 0x7 ;  /* 0x0000000702042836 */ /* 0x040fe20000000000 */
[CC--:B------:R-:W-:Y:S02]  /*2ae0*/  VIMNMX R5, PT, PT, R15.reuse, R6.reuse, !PT ;  /* 0x000000060f057248 */ /* 0x0c0fe40007fe0100 */
[----:B------:R-:W-:Y:S01]  /*2af0*/  ISETP.GT.AND P2, PT, R15, R6, PT ;  /* 0x000000060f00720c */ /* 0x000fe20003f44270 */
[----:B------:R-:W-:Y:S01]  /*2b00*/  @P3 VIADD R4, R2, 0x8 ;  /* 0x0000000802043836 */ /* 0x000fe20000000000 */
[----:B-----5:R-:W-:-:S02]  /*2b10*/  VIMNMX R6, PT, PT, R5, R16, !PT ;  /* 0x0000001005067248 */ /* 0x020fc40007fe0100 */
[----:B------:R-:W-:Y:S01]  /*2b20*/  ISETP.GT.AND P3, PT, R16, R5, PT ;  /* 0x000000051000720c */ /* 0x000fe20003f64270 */
[C---:B------:R-:W-:Y:S01]  /*2b30*/  @P4 VIADD R4, R2.reuse, 0x9 ;  /* 0x0000000902044836 */ /* 0x040fe20000000000 */
[CC--:B------:R-:W-:Y:S02]  /*2b40*/  VIMNMX R5, PT, PT, R17.reuse, R6.reuse, !PT ;  /* 0x0000000611057248 */ /* 0x0c0fe40007fe0100 */
[----:B------:R-:W-:Y:S01]  /*2b50*/  ISETP.GT.AND P4, PT, R17, R6, PT ;  /* 0x000000061100720c */ /* 0x000fe20003f84270 */
[----:B------:R-:W-:Y:S01]  /*2b60*/  @P1 VIADD R4, R2, 0xa ;  /* 0x0000000a02041836 */ /* 0x000fe20000000000 */
[CC--:B------:R-:W-:Y:S02]  /*2b70*/  ISETP.GT.AND P1, PT, R18.reuse, R5.reuse, PT ;  /* 0x000000051200720c */ /* 0x0c0fe40003f24270 */
[----:B------:R-:W-:Y:S01]  /*2b80*/  VIMNMX R18, PT, PT, R18, R5, !PT ;  /* 0x0000000512127248 */ /* 0x000fe20007fe0100 */
[----:B------:R-:W-:-:S03]  /*2b90*/  @P2 VIADD R4, R2, 0xb ;  /* 0x0000000b02042836 */ /* 0x000fc60000000000 */
[CC--:B------:R-:W-:Y:S01]  /*2ba0*/  ISETP.GT.AND P2, PT, R19.reuse, R18.reuse, PT ;  /* 0x000000121300720c */ /* 0x0c0fe20003f44270 */
[----:B------:R-:W-:Y:S01]  /*2bb0*/  @P3 VIADD R4, R2, 0xc ;  /* 0x0000000c02043836 */ /* 0x000fe20000000000 */
[----:B------:R-:W-:-:S03]  /*2bc0*/  VIMNMX R25, PT, PT, R19, R18, !PT ;  /* 0x0000001213197248 */ /* 0x000fc60007fe0100 */
[C---:B------:R-:W-:Y:S02]  /*2bd0*/  @P4 VIADD R4, R2.reuse, 0xd ;  /* 0x0000000d02044836 */ /* 0x040fe40000000000 */
[----:B------:R-:W-:-:S06]  /*2be0*/  @P1 VIADD R4, R2, 0xe ;  /* 0x0000000e02041836 */ /* 0x000fcc0000000000 */
[C---:B------:R-:W-:Y:S02]  /*2bf0*/  @P2 VIADD R4, R2.reuse, 0xf ;  /* 0x0000000f02042836 */ /* 0x040fe40000000000 */
[----:B------:R-:W-:Y:S02]  /*2c00*/  VIADD R2, R2, 0x10 ;  /* 0x0000001002027836 */ /* 0x000fe40000000000 */
[----:B------:R-:W-:-:S03]  /*2c10*/  IMAD.MOV.U32 R22, RZ, RZ, R4 ;  /* 0x000000ffff167224 */ /* 0x000fc600078e0004 */
[----:B------:R-:W-:-:S13]  /*2c20*/  ISETP.NE.AND P1, PT, R2, R23, PT ;  /* 0x000000170200720c */ /* 0x000fda0003f25270 */
[----:B------:R-:W-:Y:S05]  /*2c30*/  @P1 BRA `(.L_x_8) ;  /* 0xfffffffc001c1947 */ /* 0x000fea000383ffff */
.L_x_7:
[----:B------:R-:W-:Y:S05]  /*2c40*/  @!P0 BRA `(.L_x_9) ;  /* 0x0000000400248947 */ /* 0x000fea0003800000 */
[----:B------:R-:W-:Y:S02]  /*2c50*/  ISETP.GE.U32.AND P1, PT, R26, 0x8, PT ;  /* 0x000000081a00780c */ /* 0x000fe40003f26070 */
[----:B------:R-:W-:-:S04]  /*2c60*/  LOP3.LUT R14, R3, 0x7, RZ, 0xc0, !PT ;  /* 0x00000007030e7812 */ /* 0x000fc800078ec0ff */
[----:B------:R-:W-:-:S07]  /*2c70*/  ISETP.NE.AND P0, PT, R14, RZ, PT ;  /* 0x000000ff0e00720c */ /* 0x000fce0003f05270 */
[----:B------:R-:W-:Y:S06]  /*2c80*/  @!P1 BRA `(.L_x_10) ;  /* 0x0000000000889947 */ /* 0x000fec0003800000 */
[----:B------:R-:W-:-:S05]  /*2c90*/  IMAD R2, R23, 0x4, R0 ;  /* 0x0000000417027824 */ /* 0x000fca00078e0200 */
[----:B------:R-:W2:Y:S04]  /*2ca0*/  LDL R4, [R2] ;  /* 0x0000000002047983 */ /* 0x000ea80000100800 */
[----:B------:R-:W3:Y:S04]  /*2cb0*/  LDL R6, [R2+0x4] ;  /* 0x0000040002067983 */ /* 0x000ee80000100800 */
[----:B0-----:R-:W4:Y:S04]  /*2cc0*/  LDL R8, [R2+0x8] ;  /* 0x0000080002087983 */ /* 0x001f280000100800 */
[----:B------:R-:W5:Y:S04]  /*2cd0*/  LDL R10, [R2+0xc] ;  /* 0x00000c00020a7983 */ /* 0x000f680000100800 */
[----:B------:R-:W5:Y:S04]  /*2ce0*/  LDL R9, [R2+0x10] ;  /* 0x0000100002097983 */ /* 0x000f680000100800 */
[----:B------:R-:W5:Y:S04]  /*2cf0*/  LDL R12, [R2+0x14] ;  /* 0x00001400020c7983 */ /* 0x000f680000100800 */
[----:B------:R-:W5:Y:S04]  /*2d00*/  LDL R11, [R2+0x18] ;  /* 0x00001800020b7983 */ /* 0x000f680000100800 */
[----:B------:R0:W5:Y:S01]  /*2d10*/  LDL R13, [R2+0x1c] ;  /* 0x00001c00020d7983 */ /* 0x0001620000100800 */
[----:B--2---:R-:W-:-:S02]  /*2d20*/  VIMNMX R5, PT, PT, R25, R4, !PT ;  /* 0x0000000419057248 */ /* 0x004fc40007fe0100 */
[----:B------:R-:W-:Y:S02]  /*2d30*/  ISETP.GT.AND P3, PT, R4, R25, PT ;  /* 0x000000190400720c */ /* 0x000fe40003f64270 */
[----:B---3--:R-:W-:Y:S02]  /*2d40*/  VIMNMX R7, PT, PT, R5, R6, !PT ;  /* 0x0000000605077248 */ /* 0x008fe40007fe0100 */
[----:B------:R-:W-:Y:S02]  /*2d50*/  ISETP.GT.AND P4, PT, R6, R5, PT ;  /* 0x000000050600720c */ /* 0x000fe40003f84270 */
[----:B----4-:R-:W-:Y:S02]  /*2d60*/  VIMNMX R5, PT, PT, R7, R8, !PT ;  /* 0x0000000807057248 */ /* 0x010fe40007fe0100 */
[----:B------:R-:W-:Y:S02]  /*2d70*/  ISETP.GT.AND P1, PT, R8, R7, PT ;  /* 0x000000070800720c */ /* 0x000fe40003f24270 */
[----:B-----5:R-:W-:-:S02]  /*2d80*/  VIMNMX R4, PT, PT, R5, R10, !PT ;  /* 0x0000000a05047248 */ /* 0x020fc40007fe0100 */
[----:B------:R-:W-:Y:S02]  /*2d90*/  ISETP.GT.AND P2, PT, R10, R5, PT ;  /* 0x000000050a00720c */ /* 0x000fe40003f44270 */
[----:B------:R-:W-:Y:S02]  /*2da0*/  VIMNMX R5, PT, PT, R4, R9, !PT ;  /* 0x0000000904057248 */ /* 0x000fe40007fe0100 */
[C---:B------:R-:W-:Y:S01]  /*2db0*/  SEL R22, R23.reuse, R22, P3 ;  /* 0x0000001617167207 */ /* 0x040fe20001800000 */
[----:B------:R-:W-:Y:S01]  /*2dc0*/  @P4 VIADD R22, R23, 0x1 ;  /* 0x0000000117164836 */ /* 0x000fe20000000000 */
[----:B0-----:R-:W-:Y:S02]  /*2dd0*/  VIMNMX R2, PT, PT, R5, R12, !PT ;  /* 0x0000000c05027248 */ /* 0x001fe40007fe0100 */
[----:B------:R-:W-:Y:S01]  /*2de0*/  ISETP.GT.AND P3, PT, R9, R4, PT ;  /* 0x000000040900720c */ /* 0x000fe20003f64270 */
[----:B------:R-:W-:Y:S01]  /*2df0*/  @P1 VIADD R22, R23, 0x2 ;  /* 0x0000000217161836 */ /* 0x000fe20000000000 */
[----:B------:R-:W-:-:S02]  /*2e00*/  ISETP.GT.AND P1, PT, R11, R2, PT ;  /* 0x000000020b00720c */ /* 0x000fc40003f24270 */
[----:B------:R-:W-:Y:S01]  /*2e10*/  VIMNMX R2, PT, PT, R2, R11, !PT ;  /* 0x0000000b02027248 */ /* 0x000fe20007fe0100 */
[----:B------:R-:W-:Y:S01]  /*2e20*/  @P2 VIADD R22, R23, 0x3 ;  /* 0x0000000317162836 */ /* 0x000fe20000000000 */
[----:B------:R-:W-:Y:S02]  /*2e30*/  ISETP.GT.AND P4, PT, R12, R5, PT ;  /* 0x000000050c00720c */ /* 0x000fe40003f84270 */
[----:B------:R-:W-:Y:S02]  /*2e40*/  ISETP.GT.AND P2, PT, R13, R2, PT ;  /* 0x000000020d00720c */ /* 0x000fe40003f44270 */
[----:B------:R-:W-:-:S03]  /*2e50*/  VIMNMX R25, PT, PT, R2, R13, !PT ;  /* 0x0000000d02197248 */ /* 0x000fc60007fe0100 */
[----:B------:R-:W-:-:S06]  /*2e60*/  @P3 VIADD R22, R23, 0x4 ;  /* 0x0000000417163836 */ /* 0x000fcc0000000000 */
[C---:B------:R-:W-:Y:S02]  /*2e70*/  @P4 VIADD R22, R23.reuse, 0x5 ;  /* 0x0000000517164836 */ /* 0x040fe40000000000 */
[C---:B------:R-:W-:Y:S02]  /*2e80*/  @P1 VIADD R22, R23.reuse, 0x6 ;  /* 0x0000000617161836 */ /* 0x040fe40000000000 */
[C---:B------:R-:W-:Y:S02]  /*2e90*/  @P2 VIADD R22, R23.reuse, 0x7 ;  /* 0x0000000717162836 */ /* 0x040fe40000000000 */
[----:B------:R-:W-:-:S07]  /*2ea0*/  VIADD R23, R23, 0x8 ;  /* 0x0000000817177836 */ /* 0x000fce0000000000 */
.L_x_10:
        /* <DEDUP_REMOVED lines=9> */
[----:B------:R-:W5:Y:S01]  /*2f40*/  LDL R10, [R2+0xc] ;  /* 0x00000c00020a7983 */ /* 0x000f620000100800 */
[----:B--2---:R-:W-:-:S02]  /*2f50*/  VIMNMX R5, PT, PT, R25, R4, !PT ;  /* 0x0000000419057248 */ /* 0x004fc40007fe0100 */
[----:B------:R-:W-:Y:S02]  /*2f60*/  ISETP.GT.AND P1, PT, R4, R25, PT ;  /* 0x000000190400720c */ /* 0x000fe40003f24270 */
[----:B---3--:R-:W-:Y:S02]  /*2f70*/  VIMNMX R7, PT, PT, R5, R6, !PT ;  /* 0x0000000605077248 */ /* 0x008fe40007fe0100 */
[----:B------:R-:W-:Y:S02]  /*2f80*/  ISETP.GT.AND P2, PT, R6, R5, PT ;  /* 0x000000050600720c */ /* 0x000fe40003f44270 */
[----:B----4-:R-:W-:Y:S02]  /*2f90*/  ISETP.GT.AND P3, PT, R8, R7, PT ;  /* 0x000000070800720c */ /* 0x010fe40003f64270 */
[----:B------:R-:W-:Y:S02]  /*2fa0*/  VIMNMX R7, PT, PT, R7, R8, !PT ;  /* 0x0000000807077248 */ /* 0x000fe40007fe0100 */
[----:B------:R-:W-:-:S02]  /*2fb0*/  SEL R22, R23, R22, P1 ;  /* 0x0000001617167207 */ /* 0x000fc40000800000 */
[----:B-----5:R-:W-:Y:S02]  /*2fc0*/  ISETP.GT.AND P4, PT, R10, R7, PT ;  /* 0x000000070a00720c */ /* 0x020fe40003f84270 */
[----:B------:R-:W-:-:S03]  /*2fd0*/  VIMNMX R25, PT, PT, R7, R10, !PT ;  /* 0x0000000a07197248 */ /* 0x000fc60007fe0100 */
[C---:B------:R-:W-:Y:S02]  /*2fe0*/  @P2 VIADD R22, R23.reuse, 0x1 ;  /* 0x0000000117162836 */ /* 0x040fe40000000000 */
[----:B------:R-:W-:-:S06]  /*2ff0*/  @P3 VIADD R22, R23, 0x2 ;  /* 0x0000000217163836 */ /* 0x000fcc0000000000 */
[C---:B------:R-:W-:Y:S02]  /*3000*/  @P4 VIADD R22, R23.reuse, 0x3 ;  /* 0x0000000317164836 */ /* 0x040fe40000000000 */
[----:B------:R-:W-:-:S07]  /*3010*/  VIADD R23, R23, 0x4 ;  /* 0x0000000417177836 */ /* 0x000fce0000000000 */
.L_x_11:
[----:B------:R-:W-:Y:S05]  /*3020*/  @!P0 BRA `(.L_x_9) ;  /* 0x00000000002c8947 */ /* 0x000fea0003800000 */
[----:B------:R-:W-:Y:S02]  /*3030*/  IMAD R2, R23, 0x4, R0 ;  /* 0x0000000417027824 */ /* 0x000fe400078e0200 */
[----:B------:R-:W-:-:S07]  /*3040*/  IMAD.MOV R3, RZ, RZ, -R3 ;  /* 0x000000ffff037224 */ /* 0x000fce00078e0a03 */
.L_x_12:
[----:B------:R2:W3:Y:S01]  /*3050*/  LDL R0, [R2] ;  /* 0x0000000002007983 */ /* 0x0004e20000100800 */
[----:B------:R-:W-:-:S05]  /*3060*/  VIADD R3, R3, 0x1 ;  /* 0x0000000103037836 */ /* 0x000fca0000000000 */
[----:B------:R-:W-:Y:S01]  /*3070*/  ISETP.NE.AND P1, PT, R3, RZ, PT ;  /* 0x000000ff0300720c */ /* 0x000fe20003f25270 */
[----:B--2---:R-:W-:Y:S01]  /*3080*/  VIADD R2, R2, 0x4 ;  /* 0x0000000402027836 */ /* 0x004fe20000000000 */
[CC--:B---3--:R-:W-:Y:S02]  /*3090*/  ISETP.GT.AND P0, PT, R0.reuse, R25.reuse, PT ;  /* 0x000000190000720c */ /* 0x0c8fe40003f04270 */
[----:B------:R-:W-:Y:S02]  /*30a0*/  VIMNMX R25, PT, PT, R0, R25, !PT ;  /* 0x0000001900197248 */ /* 0x000fe40007fe0100 */
[C---:B------:R-:W-:Y:S01]  /*30b0*/  SEL R22, R23.reuse, R22, P0 ;  /* 0x0000001617167207 */ /* 0x040fe20000000000 */
[----:B------:R-:W-:-:S06]  /*30c0*/  VIADD R23, R23, 0x1 ;  /* 0x0000000117177836 */ /* 0x000fcc0000000000 */
[----:B------:R-:W-:Y:S05]  /*30d0*/  @P1 BRA `(.L_x_12) ;  /* 0xfffffffc00dc1947 */ /* 0x000fea000383ffff */
.L_x_9:
[----:B------:R-:W-:Y:S01]  /*30e0*/  ISETP.EQ.AND P0, PT, R25, RZ, PT ;  /* 0x000000ff1900720c */ /* 0x000fe20003f02270 */
[----:B------:R-:W-:-:S12]  /*30f0*/  IMAD.MOV.U32 R2, RZ, RZ, R22 ;  /* 0x000000ffff027224 */ /* 0x000fd800078e0016 */
.L_x_6:
[----:B------:R-:W-:Y:S04]  /*3100*/  BSSY.RECONVERGENT B0, `(.L_x_13) ;  /* 0x0000025000007945 */ /* 0x000fe80003800200 */
[----:B------:R-:W-:Y:S05]  /*3110*/  @P0 BRA `(.L_x_14) ;  /* 0x00000000007c0947 */ /* 0x000fea0003800000 */
[C-C-:B------:R-:W-:Y:S02]  /*3120*/  IMAD.U32 R0, R2.reuse, 0x4, R1.reuse ;  /* 0x0000000402007824 */ /* 0x140fe400078e0001 */
[----:B------:R-:W-:-:S04]  /*3130*/  IMAD.U32 R2, R2, 0x8, R1 ;  /* 0x0000000802027824 */ /* 0x000fc800078e0001 */
[----:B------:R-:W2:Y:S04]  /*3140*/  LDL R0, [R0] ;  /* 0x0000000000007983 */ /* 0x000ea80000100800 */
[----:B------:R-:W3:Y:S01]  /*3150*/  LDL.64 R2, [R2+0x400] ;  /* 0x0004000002027983 */ /* 0x000ee20000100a00 */
[----:B--2---:R-:W-:-:S04]  /*3160*/  SHF.R.S32.HI R5, RZ, 0x1f, R0 ;  /* 0x0000001fff057819 */ /* 0x004fc80000011400 */
[----:B---3--:R-:W-:-:S04]  /*3170*/  LOP3.LUT R4, R3, R5, RZ, 0xfc, !PT ;  /* 0x0000000503047212 */ /* 0x008fc800078efcff */
[----:B------:R-:W-:-:S13]  /*3180*/  ISETP.NE.U32.AND P0, PT, R4, RZ, PT ;  /* 0x000000ff0400720c */ /* 0x000fda0003f05070 */
[----:B------:R-:W-:Y:S05]  /*3190*/  @P0 BRA `(.L_x_15) ;  /* 0x00000000004c0947 */ /* 0x000fea0003800000 */
[----:B------:R-:W2:Y:S01]  /*31a0*/  I2F.U32.RP R3, R0 ;  /* 0x0000000000037306 */ /* 0x000ea20000209000 */
[----:B------:R-:W-:Y:S01]  /*31b0*/  IMAD.MOV R7, RZ, RZ, -R0 ;  /* 0x000000ffff077224 */ /* 0x000fe200078e0a00 */
[----:B------:R-:W-:-:S06]  /*31c0*/  ISETP.NE.U32.AND P2, PT, R0, RZ, PT ;  /* 0x000000ff0000720c */ /* 0x000fcc0003f45070 */
[----:B--2---:R-:W2:Y:S02]  /*31d0*/  MUFU.RCP R3, R3 ;  /* 0x0000000300037308 */ /* 0x004ea40000001000 */
[----:B--2---:R-:W-:-:S06]  /*31e0*/  VIADD R4, R3, 0xffffffe ;  /* 0x0ffffffe03047836 */ /* 0x004fcc0000000000 */
[----:B------:R2:W3:Y:S02]  /*31f0*/  F2I.FTZ.U32.TRUNC.NTZ R5, R4 ;  /* 0x0000000400057305 */ /* 0x0004e4000021f000 */
[----:B--2---:R-:W-:Y:S02]  /*3200*/  IMAD.MOV.U32 R4, RZ, RZ, RZ ;  /* 0x000000ffff047224 */ /* 0x004fe400078e00ff */
[----:B---3--:R-:W-:-:S04]  /*3210*/  IMAD R7, R7, R5, RZ ;  /* 0x0000000507077224 */ /* 0x008fc800078e02ff */
[----:B------:R-:W-:-:S06]  /*3220*/  IMAD.HI.U32 R5, R5, R7, R4 ;  /* 0x0000000705057227 */ /* 0x000fcc00078e0004 */
[----:B------:R-:W-:-:S04]  /*3230*/  IMAD.HI.U32 R5, R5, R2, RZ ;  /* 0x0000000205057227 */ /* 0x000fc800078e00ff */
[----:B------:R-:W-:-:S04]  /*3240*/  IMAD.MOV R7, RZ, RZ, -R5 ;  /* 0x000000ffff077224 */ /* 0x000fc800078e0a05 */
[----:B------:R-:W-:-:S05]  /*3250*/  IMAD R7, R0, R7, R2 ;  /* 0x0000000700077224 */ /* 0x000fca00078e0202 */
[----:B------:R-:W-:-:S13]  /*3260*/  ISETP.GE.U32.AND P0, PT, R7, R0, PT ;  /* 0x000000000700720c */ /* 0x000fda0003f06070 */
[----:B------:R-:W-:Y:S02]  /*3270*/  @P0 IMAD.IADD R7, R7, 0x1, -R0 ;  /* 0x0000000107070824 */ /* 0x000fe400078e0a00 */
[----:B------:R-:W-:-:S03]  /*3280*/  @P0 VIADD R5, R5, 0x1 ;  /* 0x0000000105050836 */ /* 0x000fc60000000000 */
[----:B------:R-:W-:-:S13]  /*3290*/  ISETP.GE.U32.AND P1, PT, R7, R0, PT ;  /* 0x000000000700720c */ /* 0x000fda0003f26070 */
[----:B------:R-:W-:Y:S01]  /*32a0*/  @P1 VIADD R5, R5, 0x1 ;  /* 0x0000000105051836 */ /* 0x000fe20000000000 */
[----:B------:R-:W-:Y:S01]  /*32b0*/  @!P2 LOP3.LUT R5, RZ, R0, RZ, 0x33, !PT ;  /* 0x00000000ff05a212 */ /* 0x000fe200078e33ff */
[----:B------:R-:W-:Y:S06]  /*32c0*/  BRA `(.L_x_16) ;  /* 0x0000000000207947 */ /* 0x000fec0003800000 */
.L_x_15:
[----:B------:R-:W-:-:S07]  /*32d0*/  MOV R4, 0x32f0 ;  /* 0x000032f000047802 */ /* 0x000fce0000000f00 */
[----:B01----:R-:W-:Y:S05]  /*32e0*/  CALL.REL.NOINC `($__internal_0_$__cuda_sm20_div_u64) ;  /* 0x0000000000307944 */ /* 0x003fea0003c00000 */
[----:B------:R-:W-:Y:S01]  /*32f0*/  PRMT R5, R0, 0x7610, R5 ;  /* 0x0000761000057816 */ /* 0x000fe20000000005 */
[----:B------:R-:W-:Y:S06]  /*3300*/  BRA `(.L_x_16) ;  /* 0x0000000000107947 */ /* 0x000fec0003800000 */
.L_x_14:
[----:B------:R-:W2:Y:S02]  /*3310*/  LDCU.64 UR4, c[0x0][0x380] ;  /* 0x00007000ff0477ac */ /* 0x000ea40008000a00 */
[----:B--2---:R-:W-:-:S04]  /*3320*/  IADD3 R2, P0, PT, R21, UR4, RZ ;  /* 0x0000000415027c10 */ /* 0x004fc8000ff1e0ff */
[----:B------:R-:W-:-:S05]  /*3330*/  LEA.HI.X.SX32 R3, R21, UR5, 0x1, P0 ;  /* 0x0000000515037c11 */ /* 0x000fca00080f0eff */
[----:B------:R2:W5:Y:S04]  /*3340*/  LDG.E.U8 R5, desc[UR10][R2.64] ;  /* 0x0000000a02057981 */ /* 0x000568000c1e1100 */
.L_x_16:
[----:B------:R-:W-:Y:S05]  /*3350*/  BSYNC.RECONVERGENT B0 ;  /* 0x0000000000007941 */ /* 0x000fea0003800200 */
.L_x_13:
[----:B------:R-:W2:Y:S02]  /*3360*/  LDCU.64 UR4, c[0x0][0x388] ;  /* 0x00007100ff0477ac */ /* 0x000ea40008000a00 */
[----:B--2---:R-:W-:-:S04]  /*3370*/  IADD3 R2, P0, PT, R21, UR4, RZ ;  /* 0x0000000415027c10 */ /* 0x004fc8000ff1e0ff */
[----:B------:R-:W-:-:S05]  /*3380*/  LEA.HI.X.SX32 R3, R21, UR5, 0x1, P0 ;  /* 0x0000000515037c11 */ /* 0x000fca00080f0eff */
[----:B-----5:R-:W-:Y:S01]  /*3390*/  STG.E.U8 desc[UR10][R2.64], R5 ;  /* 0x0000000502007986 */ /* 0x020fe2000c10110a */
[----:B------:R-:W-:Y:S05]  /*33a0*/  EXIT ;  /* 0x000000000000794d */ /* 0x000fea0003800000 */
        .weak           $__internal_0_$__cuda_sm20_div_u64
        .type           $__internal_0_$__cuda_sm20_div_u64,@function
        .size           $__internal_0_$__cuda_sm20_div_u64,(.L_x_54 - $__internal_0_$__cuda_sm20_div_u64)
$__internal_0_$__cuda_sm20_div_u64:
[----:B------:R-:W-:Y:S02]  /*33b0*/  IMAD.MOV.U32 R10, RZ, RZ, R0 ;  /* 0x000000ffff0a7224 */ /* 0x000fe400078e0000 */
[----:B------:R-:W-:-:S04]  /*33c0*/  IMAD.MOV.U32 R11, RZ, RZ, R5 ;  /* 0x000000ffff0b7224 */ /* 0x000fc800078e0005 */
[----:B------:R-:W0:Y:S08]  /*33d0*/  I2F.U64.RP R10, R10 ;  /* 0x0000000a000a7312 */ /* 0x000e300000309000 */
[----:B0-----:R-:W0:Y:S02]  /*33e0*/  MUFU.RCP R6, R10 ;  /* 0x0000000a00067308 */ /* 0x001e240000001000 */
[----:B0-----:R-:W-:-:S06]  /*33f0*/  VIADD R6, R6, 0x1ffffffe ;  /* 0x1ffffffe06067836 */ /* 0x001fcc0000000000 */
[----:B------:R-:W0:Y:S02]  /*3400*/  F2I.U64.TRUNC R6, R6 ;  /* 0x0000000600067311 */ /* 0x000e24000020d800 */
[----:B0-----:R-:W-:-:S04]  /*3410*/  IMAD.WIDE.U32 R8, R6, R0, RZ ;  /* 0x0000000006087225 */ /* 0x001fc800078e00ff */
[----:B------:R-:W-:Y:S01]  /*3420*/  IMAD R9, R6, R5, R9 ;  /* 0x0000000506097224 */ /* 0x000fe200078e0209 */
[----:B------:R-:W-:-:S03]  /*3430*/  IADD3 R13, P0, PT, RZ, -R8, RZ ;  /* 0x80000008ff0d7210 */ /* 0x000fc60007f1e0ff */
[----:B------:R-:W-:Y:S02]  /*3440*/  IMAD R9, R7, R0, R9 ;  /* 0x0000000007097224 */ /* 0x000fe400078e0209 */
[----:B------:R-:W-:-:S04]  /*3450*/  IMAD.HI.U32 R8, R6, R13, RZ ;  /* 0x0000000d06087227 */ /* 0x000fc800078e00ff */
[----:B------:R-:W-:Y:S02]  /*3460*/  IMAD.X R15, RZ, RZ, ~R9, P0 ;  /* 0x000000ffff0f7224 */ /* 0x000fe400000e0e09 */
[----:B------:R-:W-:Y:S02]  /*3470*/  IMAD.MOV.U32 R9, RZ, RZ, R6 ;  /* 0x000000ffff097224 */ /* 0x000fe400078e0006 */
[-C--:B------:R-:W-:Y:S02]  /*3480*/  IMAD R11, R7, R15.reuse, RZ ;  /* 0x0000000f070b7224 */ /* 0x080fe400078e02ff */
[----:B------:R-:W-:-:S04]  /*3490*/  IMAD.WIDE.U32 R8, P0, R6, R15, R8 ;  /* 0x0000000f06087225 */ /* 0x000fc80007800008 */
[----:B------:R-:W-:-:S04]  /*34a0*/  IMAD.HI.U32 R15, R7, R15, RZ ;  /* 0x0000000f070f7227 */ /* 0x000fc800078e00ff */
[----:B------:R-:W-:-:S05]  /*34b0*/  IMAD.HI.U32 R8, P1, R7, R13, R8 ;  /* 0x0000000d07087227 */ /* 0x000fca0007820008 */
[----:B------:R-:W-:Y:S01]  /*34c0*/  IADD3 R9, P2, PT, R11, R8, RZ ;  /* 0x000000080b097210 */ /* 0x000fe20007f5e0ff */
[----:B------:R-:W-:-:S04]  /*34d0*/  IMAD.X R8, R15, 0x1, R7, P0 ;  /* 0x000000010f087824 */ /* 0x000fc800000e0607 */
[----:B------:R-:W-:Y:S01]  /*34e0*/  IMAD.WIDE.U32 R6, R9, R0, RZ ;  /* 0x0000000009067225 */ /* 0x000fe200078e00ff */
[----:B------:R-:W-:-:S03]  /*34f0*/  IADD3.X R11, PT, PT, RZ, RZ, R8, P2, P1 ;  /* 0x000000ffff0b7210 */ /* 0x000fc600017e2408 */
[----:B------:R-:W-:Y:S01]  /*3500*/  IMAD R7, R9, R5, R7 ;  /* 0x0000000509077224 */ /* 0x000fe200078e0207 */
[----:B------:R-:W-:-:S03]  /*3510*/  IADD3 R13, P0, PT, RZ, -R6, RZ ;  /* 0x80000006ff0d7210 */ /* 0x000fc60007f1e0ff */
[----:B------:R-:W-:Y:S02]  /*3520*/  IMAD R7, R11, R0, R7 ;  /* 0x000000000b077224 */ /* 0x000fe400078e0207 */
[----:B------:R-:W-:-:S04]  /*3530*/  IMAD.HI.U32 R8, R9, R13, RZ ;  /* 0x0000000d09087227 */ /* 0x000fc800078e00ff */
[----:B------:R-:W-:Y:S02]  /*3540*/  IMAD.X R6, RZ, RZ, ~R7, P0 ;  /* 0x000000ffff067224 */ /* 0x000fe400000e0e07 */
[----:B------:R-:W-:Y:S02]  /*3550*/  IMAD.MOV.U32 R7, RZ, RZ, RZ ;  /* 0x000000ffff077224 */ /* 0x000fe400078e00ff */
[----:B------:R-:W-:-:S04]  /*3560*/  IMAD.WIDE.U32 R8, P0, R9, R6, R8 ;  /* 0x0000000609087225 */ /* 0x000fc80007800008 */
[C---:B------:R-:W-:Y:S02]  /*3570*/  IMAD R10, R11.reuse, R6, RZ ;  /* 0x000000060b0a7224 */ /* 0x040fe400078e02ff */
[----:B------:R-:W-:-:S04]  /*3580*/  IMAD.HI.U32 R9, P1, R11, R13, R8 ;  /* 0x0000000d0b097227 */ /* 0x000fc80007820008 */
[----:B------:R-:W-:Y:S01]  /*3590*/  IMAD.HI.U32 R6, R11, R6, RZ ;  /* 0x000000060b067227 */ /* 0x000fe200078e00ff */
[----:B------:R-:W-:-:S03]  /*35a0*/  IADD3 R9, P2, PT, R10, R9, RZ ;  /* 0x000000090a097210 */ /* 0x000fc60007f5e0ff */
[----:B------:R-:W-:Y:S02]  /*35b0*/  IMAD.X R11, R6, 0x1, R11, P0 ;  /* 0x00000001060b7824 */ /* 0x000fe400000e060b */
[----:B------:R-:W-:-:S03]  /*35c0*/  IMAD.HI.U32 R6, R9, R2, RZ ;  /* 0x0000000209067227 */ /* 0x000fc600078e00ff */
[----:B------:R-:W-:Y:S02]  /*35d0*/  IADD3.X R11, PT, PT, RZ, RZ, R11, P2, P1 ;  /* 0x000000ffff0b7210 */ /* 0x000fe400017e240b */
[----:B------:R-:W-:Y:S01]  /*35e0*/  ISETP.NE.U32.AND P2, PT, R0, RZ, PT ;  /* 0x000000ff0000720c */ /* 0x000fe20003f45070 */
[----:B------:R-:W-:-:S04]  /*35f0*/  IMAD.WIDE.U32 R6, R9, R3, R6 ;  /* 0x0000000309067225 */ /* 0x000fc800078e0006 */
[C---:B------:R-:W-:Y:S02]  /*3600*/  IMAD R9, R11.reuse, R3, RZ ;  /* 0x000000030b097224 */ /* 0x040fe400078e02ff */
[----:B------:R-:W-:-:S04]  /*3610*/  IMAD.HI.U32 R6, P0, R11, R2, R6 ;  /* 0x000000020b067227 */ /* 0x000fc80007800006 */
[----:B------:R-:W-:Y:S01]  /*3620*/  IMAD.HI.U32 R8, R11, R3, RZ ;  /* 0x000000030b087227 */ /* 0x000fe200078e00ff */
[----:B------:R-:W-:-:S03]  /*3630*/  IADD3 R9, P1, PT, R9, R6, RZ ;  /* 0x0000000609097210 */ /* 0x000fc60007f3e0ff */
[----:B------:R-:W-:Y:S02]  /*3640*/  IMAD.X R8, RZ, RZ, R8, P0 ;  /* 0x000000ffff087224 */ /* 0x000fe400000e0608 */
[----:B------:R-:W-:-:S04]  /*3650*/  IMAD.WIDE.U32 R6, R9, R0, RZ ;  /* 0x0000000009067225 */ /* 0x000fc800078e00ff */
[----:B------:R-:W-:Y:S01]  /*3660*/  IMAD.X R11, RZ, RZ, R8, P1 ;  /* 0x000000ffff0b7224 */ /* 0x000fe200008e0608 */
[----:B------:R-:W-:Y:S01]  /*3670*/  IADD3 R13, P1, PT, -R6, R2, RZ ;  /* 0x00000002060d7210 */ /* 0x000fe20007f3e1ff */
[----:B------:R-:W-:-:S03]  /*3680*/  IMAD R7, R9, R5, R7 ;  /* 0x0000000509077224 */ /* 0x000fc600078e0207 */
[-C--:B------:R-:W-:Y:S01]  /*3690*/  ISETP.GE.U32.AND P0, PT, R13, R0.reuse, PT ;  /* 0x000000000d00720c */ /* 0x080fe20003f06070 */
[----:B------:R-:W-:-:S04]  /*36a0*/  IMAD R7, R11, R0, R7 ;  /* 0x000000000b077224 */ /* 0x000fc800078e0207 */
[----:B------:R-:W-:Y:S01]  /*36b0*/  IMAD.X R6, R3, 0x1, ~R7, P1 ;  /* 0x0000000103067824 */ /* 0x000fe200008e0e07 */
[----:B------:R-:W-:-:S04]  /*36c0*/  IADD3 R3, P1, PT, -R0, R13, RZ ;  /* 0x0000000d00037210 */ /* 0x000fc80007f3e1ff */
[C---:B------:R-:W-:Y:S01]  /*36d0*/  ISETP.GE.U32.AND.EX P0, PT, R6.reuse, R5, PT, P0 ;  /* 0x000000050600720c */ /* 0x040fe20003f06100 */
[----:B------:R-:W-:-:S03]  /*36e0*/  IMAD.X R2, R6, 0x1, ~R5, P1 ;  /* 0x0000000106027824 */ /* 0x000fc600008e0e05 */
[----:B------:R-:W-:Y:S02]  /*36f0*/  SEL R3, R3, R13, P0 ;  /* 0x0000000d03037207 */ /* 0x000fe40000000000 */
[----:B------:R-:W-:Y:S02]  /*3700*/  SEL R2, R2, R6, P0 ;  /* 0x0000000602027207 */ /* 0x000fe40000000000 */
[----:B------:R-:W-:-:S04]  /*3710*/  ISETP.GE.U32.AND P1, PT, R3, R0, PT ;  /* 0x000000000300720c */ /* 0x000fc80003f26070 */
[----:B------:R-:W-:Y:S01]  /*3720*/  ISETP.GE.U32.AND.EX P1, PT, R2, R5, PT, P1 ;  /* 0x000000050200720c */ /* 0x000fe20003f26110 */
[----:B------:R-:W-:Y:S01]  /*3730*/  @P0 VIADD R9, R9, 0x1 ;  /* 0x0000000109090836 */ /* 0x000fe20000000000 */
[----:B------:R-:W-:Y:S01]  /*3740*/  ISETP.NE.AND.EX P0, PT, R5, RZ, PT, P2 ;  /* 0x000000ff0500720c */ /* 0x000fe20003f05320 */
[----:B------:R-:W-:-:S10]  /*3750*/  IMAD.MOV.U32 R5, RZ, RZ, 0x0 ;  /* 0x00000000ff057424 */ /* 0x000fd400078e00ff */
[----:B------:R-:W-:-:S05]  /*3760*/  @P1 VIADD R9, R9, 0x1 ;  /* 0x0000000109091836 */ /* 0x000fca0000000000 */
[----:B------:R-:W-:Y:S01]  /*3770*/  SEL R0, R9, 0xffffffff, P0 ;  /* 0xffffffff09007807 */ /* 0x000fe20000000000 */
[----:B------:R-:W-:Y:S06]  /*3780*/  RET.REL.NODEC R4 `(_Z17oilPaintingKernelPhS_iiiii) ;  /* 0xffffffc8041c7950 */ /* 0x000fec0003c3ffff */
.L_x_17:
[----:B------:R-:W-:-:S00]  /*3790*/  BRA `(.L_x_17) ;  /* 0xfffffffc00fc7947 */ /* 0x000fc0000383ffff */
[----:B------:R-:W-:-:S00]  /*37a0*/  NOP ;  /* 0x0000000000007918 */ /* 0x000fc00000000000 */
        /* <DEDUP_REMOVED lines=13> */
.L_x_54:


//--------------------- .text._Z10waveKernelPhS_iiiffff --------------------------
	.section	.text._Z10waveKernelPhS_iiiffff,"ax",@progbits
	.align	128
        .global         _Z10waveKernelPhS_iiiffff
        .type           _Z10waveKernelPhS_iiiffff,@function
        .size           _Z10waveKernelPhS_iiiffff,(.L_x_56 - _Z10waveKernelPhS_iiiffff)
        .other          _Z10waveKernelPhS_iiiffff,@"STO_CUDA_ENTRY STV_DEFAULT"
_Z10waveKernelPhS_iiiffff:
.text._Z10waveKernelPhS_iiiffff:
[----:B------:R-:W-:Y:S01]  /*0000*/  LDC R1, c[0x0][0x37c] ;  /* 0x0000df00ff017b82 */ /* 0x000fe20000000800 */
[----:B------:R-:W0:Y:S07]  /*0010*/  S2R R0, SR_TID.X ;  /* 0x0000000000007919 */ /* 0x000e2e0000002100 */
[----:B------:R-:W1:Y:S08]  /*0020*/  LDC.64 R2, c[0x0][0x390] ;  /* 0x0000e400ff027b82 */ /* 0x000e700000000a00 */
[----:B------:R-:W0:Y:S08]  /*0030*/  S2UR UR4, SR_CTAID.X ;  /* 0x00000000000479c3 */ /* 0x000e300000002500 */
[----:B------:R-:W0:Y:S08]  /*0040*/  LDC R7, c[0x0][0x360] ;  /* 0x0000d800ff077b82 */ /* 0x000e300000000800 */
[----:B------:R-:W2:Y:S01]  /*0050*/  LDC R8, c[0x0][0x398] ;  /* 0x0000e600ff087b82 */ /* 0x000ea20000000800 */
[----:B-1----:R-:W-:-:S02]  /*0060*/  IMAD R5, R3, R2, RZ ;  /* 0x0000000203057224 */ /* 0x002fc400078e02ff */
[----:B0-----:R-:W-:Y:S02]  /*0070*/  IMAD R7, R7, UR4, R0 ;  /* 0x0000000407077c24 */ /* 0x001fe4000f8e0200 */
[----:B--2---:R-:W-:-:S05]  /*0080*/  IMAD R0, R5, R8, RZ ;  /* 0x0000000805007224 */ /* 0x004fca00078e02ff */
[----:B------:R-:W-:-:S13]  /*0090*/  ISETP.GE.AND P0, PT, R7, R0, PT ;  /* 0x000000000700720c */ /* 0x000fda0003f06270 */
[----:B------:R-:W-:Y:S05]  /*00a0*/  @P0 EXIT ;  /* 0x000000000000094d */ /* 0x000fea0003800000 */
[----:B------:R-:W-:Y:S01]  /*00b0*/  IABS R9, R8 ;  /* 0x0000000800097213 */ /* 0x000fe20000000000 */
[----:B------:R-:W0:Y:S01]  /*00c0*/  LDCU UR4, c[0x0][0x3a8] ;  /* 0x00007500ff0477ac */ /* 0x000e220008000800 */
[----:B------:R-:W-:Y:S01]  /*00d0*/  IABS R10, R7 ;  /* 0x00000007000a7213 */ /* 0x000fe20000000000 */
[----:B------:R-:W-:Y:S01]  /*00e0*/  BSSY.RECONVERGENT B0, `(.L_x_18) ;  /* 0x000009d000007945 */ /* 0x000fe20003800200 */
[----:B------:R-:W1:Y:S01]  /*00f0*/  I2F.RP R0, R9 ;  /* 0x0000000900007306 */ /* 0x000e620000209400 */
[----:B------:R-:W-:Y:S01]  /*0100*/  ISETP.NE.AND P3, PT, R8, RZ, PT ;  /* 0x000000ff0800720c */ /* 0x000fe20003f65270 */
[----:B------:R-:W2:Y:S06]  /*0110*/  LDCU.64 UR6, c[0x0][0x358] ;  /* 0x00006b00ff0677ac */ /* 0x000eac0008000a00 */
[----:B-1----:R-:W1:Y:S02]  /*0120*/  MUFU.RCP R0, R0 ;  /* 0x0000000000007308 */ /* 0x002e640000001000 */
[----:B-1----:R-:W-:Y:S01]  /*0130*/  VIADD R4, R0, 0xffffffe ;  /* 0x0ffffffe00047836 */ /* 0x002fe20000000000 */
[----:B------:R-:W-:-:S05]  /*0140*/  IABS R0, R2 ;  /* 0x0000000200007213 */ /* 0x000fca0000000000 */
[----:B------:R1:W3:Y:S02]  /*0150*/  F2I.FTZ.U32.TRUNC.NTZ R5, R4 ;  /* 0x0000000400057305 */ /* 0x0002e4000021f000 */
[----:B-1----:R-:W-:Y:S02]  /*0160*/  IMAD.MOV.U32 R4, RZ, RZ, RZ ;  /* 0x000000ffff047224 */ /* 0x002fe400078e00ff */
[----:B---3--:R-:W-:-:S04]  /*0170*/  IMAD.MOV R6, RZ, RZ, -R5 ;  /* 0x000000ffff067224 */ /* 0x008fc800078e0a05 */
[----:B------:R-:W-:Y:S02]  /*0180*/  IMAD R11, R6, R9, RZ ;  /* 0x00000009060b7224 */ /* 0x000fe400078e02ff */
[----:B------:R-:W-:Y:S02]  /*0190*/  IMAD.MOV.U32 R6, RZ, RZ, R10 ;  /* 0x000000ffff067224 */ /* 0x000fe400078e000a */
[----:B------:R-:W-:Y:S01]  /*01a0*/  IMAD.HI.U32 R5, R5, R11, R4 ;  /* 0x0000000b05057227 */ /* 0x000fe200078e0004 */
[----:B------:R-:W1:Y:S05]  /*01b0*/  I2F.RP R10, R0 ;  /* 0x00000000000a7306 */ /* 0x000e6a0000209400 */
[----:B------:R-:W-:-:S04]  /*01c0*/  IMAD.HI.U32 R4, R5, R6, RZ ;  /* 0x0000000605047227 */ /* 0x000fc800078e00ff */
[----:B------:R-:W-:-:S04]  /*01d0*/  IMAD.MOV R5, RZ, RZ, -R4 ;  /* 0x000000ffff057224 */ /* 0x000fc800078e0a04 */
[C---:B------:R-:W-:Y:S01]  /*01e0*/  IMAD R6, R9.reuse, R5, R6 ;  /* 0x0000000509067224 */ /* 0x040fe200078e0206 */
[----:B-1----:R-:W1:Y:S04]  /*01f0*/  MUFU.RCP R10, R10 ;  /* 0x0000000a000a7308 */ /* 0x002e680000001000 */
[----:B------:R-:W-:-:S13]  /*0200*/  ISETP.GT.U32.AND P1, PT, R9, R6, PT ;  /* 0x000000060900720c */ /* 0x000fda0003f24070 */
[----:B------:R-:W-:Y:S02]  /*0210*/  @!P1 IMAD.IADD R6, R6, 0x1, -R9 ;  /* 0x0000000106069824 */ /* 0x000fe400078e0a09 */
[----:B-1----:R-:W-:Y:S01]  /*0220*/  VIADD R5, R10, 0xffffffe ;  /* 0x0ffffffe0a057836 */ /* 0x002fe20000000000 */
[----:B------:R-:W-:Y:S01]  /*0230*/  P2R R10, PR, RZ, 0x8 ;  /* 0x00000008ff0a7803 */ /* 0x000fe20000000000 */
[----:B------:R-:W-:Y:S01]  /*0240*/  @!P1 VIADD R4, R4, 0x1 ;  /* 0x0000000104049836 */ /* 0x000fe20000000000 */
[----:B------:R-:W-:Y:S02]  /*0250*/  ISETP.GE.U32.AND P0, PT, R6, R9, PT ;  /* 0x000000090600720c */ /* 0x000fe40003f06070 */
[----:B------:R-:W-:Y:S01]  /*0260*/  LOP3.LUT R9, R7, R8, RZ, 0x3c, !PT ;  /* 0x0000000807097212 */ /* 0x000fe200078e3cff */
[----:B------:R-:W1:Y:S03]  /*0270*/  F2I.FTZ.U32.TRUNC.NTZ R5, R5 ;  /* 0x0000000500057305 */ /* 0x000e66000021f000 */
[----:B------:R-:W-:-:S02]  /*0280*/  ISETP.GE.AND P2, PT, R9, RZ, PT ;  /* 0x000000ff0900720c */ /* 0x000fc40003f46270 */
[----:B------:R-:W-:-:S05]  /*0290*/  LOP3.LUT R9, RZ, R8, RZ, 0x33, !PT ;  /* 0x00000008ff097212 */ /* 0x000fca00078e33ff */
[----:B------:R-:W-:Y:S01]  /*02a0*/  @P0 IADD3 R4, PT, PT, R4, 0x1, RZ ;  /* 0x0000000104040810 */ /* 0x000fe20007ffe0ff */
[----:B-1----:R-:W-:-:S05]  /*02b0*/  IMAD.MOV R13, RZ, RZ, -R5 ;  /* 0x000000ffff0d7224 */ /* 0x002fca00078e0a05 */
[----:B------:R-:W-:-:S05]  /*02c0*/  @!P2 IMAD.MOV R4, RZ, RZ, -R4 ;  /* 0x000000ffff04a224 */ /* 0x000fca00078e0a04 */
[----:B------:R-:W-:Y:S01]  /*02d0*/  SEL R11, R9, R4, !P3 ;  /* 0x00000004090b7207 */ /* 0x000fe20005800000 */
[----:B------:R-:W-:Y:S02]  /*02e0*/  IMAD R9, R13, R0, RZ ;  /* 0x000000000d097224 */ /* 0x000fe400078e02ff */
[----:B------:R-:W-:Y:S01]  /*02f0*/  IMAD.MOV.U32 R4, RZ, RZ, RZ ;  /* 0x000000ffff047224 */ /* 0x000fe200078e00ff */
[----:B------:R-:W-:-:S03]  /*0300*/  IABS R10, R11 ;  /* 0x0000000b000a7213 */ /* 0x000fc60000000000 */
[----:B------:R-:W-:-:S04]  /*0310*/  IMAD.HI.U32 R4, R5, R9, R4 ;  /* 0x0000000905047227 */ /* 0x000fc800078e0004 */
[----:B------:R-:W-:-:S04]  /*0320*/  IMAD.MOV.U32 R5, RZ, RZ, R10 ;  /* 0x000000ffff057224 */ /* 0x000fc800078e000a */
[----:B------:R-:W-:-:S04]  /*0330*/  IMAD.HI.U32 R4, R4, R5, RZ ;  /* 0x0000000504047227 */ /* 0x000fc800078e00ff */
[----:B------:R-:W-:-:S04]  /*0340*/  IMAD.MOV R9, RZ, RZ, -R4 ;  /* 0x000000ffff097224 */ /* 0x000fc800078e0a04 */
[----:B------:R-:W-:-:S05]  /*0350*/  IMAD R5, R0, R9, R5 ;  /* 0x0000000900057224 */ /* 0x000fca00078e0205 */
[----:B------:R-:W-:-:S13]  /*0360*/  ISETP.GT.U32.AND P1, PT, R0, R5, PT ;  /* 0x000000050000720c */ /* 0x000fda0003f24070 */
[----:B------:R-:W-:Y:S02]  /*0370*/  @!P1 IMAD.IADD R5, R5, 0x1, -R0 ;  /* 0x0000000105059824 */ /* 0x000fe400078e0a00 */
[----:B------:R-:W-:Y:S01]  /*0380*/  @!P1 VIADD R4, R4, 0x1 ;  /* 0x0000000104049836 */ /* 0x000fe20000000000 */
[----:B------:R-:W-:Y:S02]  /*0390*/  ISETP.NE.AND P1, PT, R2, RZ, PT ;  /* 0x000000ff0200720c */ /* 0x000fe40003f25270 */
[----:B------:R-:W-:Y:S02]  /*03a0*/  ISETP.GE.U32.AND P0, PT, R5, R0, PT ;  /* 0x000000000500720c */ /* 0x000fe40003f06070 */
[----:B------:R-:W-:-:S04]  /*03b0*/  LOP3.LUT R0, R11, R2, RZ, 0x3c, !PT ;  /* 0x000000020b007212 */ /* 0x000fc800078e3cff */
[----:B------:R-:W-:-:S07]  /*03c0*/  ISETP.GE.AND P2, PT, R0, RZ, PT ;  /* 0x000000ff0000720c */ /* 0x000fce0003f46270 */
[----:B------:R-:W-:-:S06]  /*03d0*/  @P0 IADD3 R4, PT, PT, R4, 0x1, RZ ;  /* 0x0000000104040810 */ /* 0x000fcc0007ffe0ff */
[----:B------:R-:W-:Y:S01]  /*03e0*/  @!P2 IMAD.MOV R4, RZ, RZ, -R4 ;  /* 0x000000ffff04a224 */ /* 0x000fe200078e0a04 */
[----:B------:R-:W-:-:S04]  /*03f0*/  @!P1 LOP3.LUT R4, RZ, R2, RZ, 0x33, !PT ;  /* 0x00000002ff049212 */ /* 0x000fc800078e33ff */
[----:B------:R-:W-:Y:S01]  /*0400*/  I2FP.F32.S32 R0, R4 ;  /* 0x0000000400007245 */ /* 0x000fe20000201400 */
[----:B------:R-:W-:-:S04]  /*0410*/  IMAD.MOV R5, RZ, RZ, -R4 ;  /* 0x000000ffff057224 */ /* 0x000fc800078e0a04 */
[----:B0-----:R-:W-:Y:S01]  /*0420*/  FMUL R0, R0, UR4 ;  /* 0x0000000400007c20 */ /* 0x001fe20008400000 */
[----:B------:R-:W-:-:S03]  /*0430*/  IMAD R5, R2, R5, R11 ;  /* 0x0000000502057224 */ /* 0x000fc600078e020b */
[C---:B------:R-:W-:Y:S01]  /*0440*/  FMUL R21, R0.reuse, 0.63661974668502807617 ;  /* 0x3f22f98300157820 */ /* 0x040fe20000400000 */
[----:B------:R-:W-:-:S05]  /*0450*/  FSETP.GE.AND P0, PT, |R0|, 105615, PT ;  /* 0x47ce47800000780b */ /* 0x000fca0003f06200 */
[----:B------:R-:W0:Y:S02]  /*0460*/  F2I.NTZ R21, R21 ;  /* 0x0000001500157305 */ /* 0x000e240000203100 */
[----:B0-----:R-:W-:-:S05]  /*0470*/  I2FP.F32.S32 R9, R21 ;  /* 0x0000001500097245 */ /* 0x001fca0000201400 */
[----:B------:R-:W-:-:S04]  /*0480*/  FFMA R10, R9, -1.5707962512969970703, R0 ;  /* 0xbfc90fda090a7823 */ /* 0x000fc80000000000 */
[----:B------:R-:W-:-:S04]  /*0490*/  FFMA R10, R9, -7.5497894158615963534e-08, R10 ;  /* 0xb3a22168090a7823 */ /* 0x000fc8000000000a */
[----:B------:R-:W-:Y:S01]  /*04a0*/  FFMA R22, R9, -5.3903029534742383927e-15, R10 ;  /* 0xa7c234c509167823 */ /* 0x000fe2000000000a */
[----:B--2---:R-:W-:Y:S06]  /*04b0*/  @!P0 BRA `(.L_x_19) ;  /* 0x00000004007c8947 */ /* 0x004fec0003800000 */
[----:B------:R-:W-:-:S13]  /*04c0*/  FSETP.NEU.AND P0, PT, |R0|, +INF , PT ;  /* 0x7f8000000000780b */ /* 0x000fda0003f0d200 */
[----:B------:R-:W-:Y:S01]  /*04d0*/  @!P0 FMUL R22, RZ, R0 ;  /* 0x00000000ff168220 */ /* 0x000fe20000400000 */
[----:B------:R-:W-:Y:S01]  /*04e0*/  @!P0 IMAD.MOV.U32 R21, RZ, RZ, RZ ;  /* 0x000000ffff158224 */ /* 0x000fe200078e00ff */
[----:B------:R-:W-:Y:S06]  /*04f0*/  @!P0 BRA `(.L_x_19) ;  /* 0x00000004006c8947 */ /* 0x000fec0003800000 */
[----:B------:R-:W-:Y:S01]  /*0500*/  IMAD.SHL.U32 R9, R0, 0x100, RZ ;  /* 0x0000010000097824 */ /* 0x000fe200078e00ff */
[----:B------:R-:W0:Y:S01]  /*0510*/  LDCU.64 UR8, c[0x4][URZ] ;  /* 0x01000000ff0877ac */ /* 0x000e220008000a00 */
[----:B------:R-:W-:Y:S02]  /*0520*/  IMAD.MOV.U32 R21, RZ, RZ, RZ ;  /* 0x000000ffff157224 */ /* 0x000fe400078e00ff */
[----:B------:R-:W-:Y:S01]  /*0530*/  IMAD.MOV.U32 R14, RZ, RZ, RZ ;  /* 0x000000ffff0e7224 */ /* 0x000fe200078e00ff */
[----:B------:R-:W-:Y:S01]  /*0540*/  LOP3.LUT R23, R9, 0x80000000, RZ, 0xfc, !PT ;  /* 0x8000000009177812 */ /* 0x000fe200078efcff */
[----:B------:R-:W-:Y:S01]  /*0550*/  UMOV UR5, URZ ;  /* 0x000000ff00057c82 */ /* 0x000fe20008000000 */
[----:B------:R-:W-:-:S05]  /*0560*/  UMOV UR4, URZ ;  /* 0x000000ff00047c82 */ /* 0x000fca0008000000 */
.L_x_20:
[----:B0-----:R-:W-:Y:S01]  /*0570*/  IMAD.U32 R10, RZ, RZ, UR8 ;  /* 0x00000008ff0a7e24 */ /* 0x001fe2000f8e00ff */
[----:B------:R-:W-:-:S05]  /*0580*/  MOV R11, UR9 ;  /* 0x00000009000b7c02 */ /* 0x000fca0008000f00 */
[----:B------:R-:W2:Y:S01]  /*0590*/  LDG.E.CONSTANT R10, desc[UR6][R10.64] ;  /* 0x000000060a0a7981 */ /* 0x000ea2000c1e9900 */
[----:B------:R-:W-:Y:S01]  /*05a0*/  UIADD3 UR4, UPT, UPT, UR4, 0x1, URZ ;  /* 0x0000000104047890 */ /* 0x000fe2000fffe0ff */
[C---:B------:R-:W-:Y:S01]  /*05b0*/  ISETP.EQ.AND P0, PT, R14.reuse, RZ, PT ;  /* 0x000000ff0e00720c */ /* 0x040fe20003f02270 */
[----:B------:R-:W-:Y:S01]  /*05c0*/  UIADD3 UR8, UP1, UPT, UR8, 0x4, URZ ;  /* 0x0000000408087890 */ /* 0x000fe2000ff3e0ff */
[C---:B------:R-:W-:Y:S01]  /*05d0*/  ISETP.EQ.AND P1, PT, R14.reuse, 0x4, PT ;  /* 0x000000040e00780c */ /* 0x040fe20003f22270 */
[----:B------:R-:W-:Y:S01]  /*05e0*/  UISETP.NE.AND UP0, UPT, UR4, 0x6, UPT ;  /* 0x000000060400788c */ /* 0x000fe2000bf05270 */
[C---:B------:R-:W-:Y:S01]  /*05f0*/  ISETP.EQ.AND P3, PT, R14.reuse, 0xc, PT ;  /* 0x0000000c0e00780c */ /* 0x040fe20003f62270 */
[----:B------:R-:W-:Y:S01]  /*0600*/  UIADD3.X UR9, UPT, UPT, URZ, UR9, URZ, UP1, !UPT ;  /* 0x00000009ff097290 */ /* 0x000fe20008ffe4ff */
[C---:B------:R-:W-:Y:S02]  /*0610*/  ISETP.EQ.AND P4, PT, R14.reuse, 0x10, PT ;  /* 0x000000100e00780c */ /* 0x040fe40003f82270 */
[----:B------:R-:W-:Y:S01]  /*0620*/  ISETP.EQ.AND P5, PT, R14, 0x14, PT ;  /* 0x000000140e00780c */ /* 0x000fe20003fa2270 */
[----:B--2---:R-:W-:-:S03]  /*0630*/  IMAD.WIDE.U32 R12, R10, R23, RZ ;  /* 0x000000170a0c7225 */ /* 0x004fc600078e00ff */
[----:B------:R-:W-:-:S04]  /*0640*/  IADD3 R12, P2, PT, R12, R21, RZ ;  /* 0x000000150c0c7210 */ /* 0x000fc80007f5e0ff */
[----:B------:R-:W-:Y:S01]  /*0650*/  IADD3.X R21, PT, PT, R13, UR5, RZ, P2, !PT ;  /* 0x000000050d157c10 */ /* 0x000fe200097fe4ff */
[--C-:B------:R-:W-:Y:S01]  /*0660*/  @P0 IMAD.MOV.U32 R9, RZ, RZ, R12.reuse ;  /* 0x000000ffff090224 */ /* 0x100fe200078e000c */
[C---:B------:R-:W-:Y:S01]  /*0670*/  ISETP.EQ.AND P2, PT, R14.reuse, 0x8, PT ;  /* 0x000000080e00780c */ /* 0x040fe20003f42270 */
[--C-:B------:R-:W-:Y:S02]  /*0680*/  @P1 IMAD.MOV.U32 R19, RZ, RZ, R12.reuse ;  /* 0x000000ffff131224 */ /* 0x100fe400078e000c */
[--C-:B------:R-:W-:Y:S02]  /*0690*/  @P3 IMAD.MOV.U32 R17, RZ, RZ, R12.reuse ;  /* 0x000000ffff113224 */ /* 0x100fe400078e000c */
[--C-:B------:R-:W-:Y:S02]  /*06a0*/  @P4 IMAD.MOV.U32 R16, RZ, RZ, R12.reuse ;  /* 0x000000ffff104224 */ /* 0x100fe400078e000c */
[----:B------:R-:W-:Y:S02]  /*06b0*/  @P5 IMAD.MOV.U32 R15, RZ, RZ, R12 ;  /* 0x000000ffff0f5224 */ /* 0x000fe400078e000c */
[----:B------:R-:W-:-:S04]  /*06c0*/  VIADD R14, R14, 0x4 ;  /* 0x000000040e0e7836 */ /* 0x000fc80000000000 */
[----:B------:R-:W-:Y:S01]  /*06d0*/  @P2 IMAD.MOV.U32 R18, RZ, RZ, R12 ;  /* 0x000000ffff122224 */ /* 0x000fe200078e000c */
[----:B------:R-:W-:Y:S06]  /*06e0*/  BRA.U UP0, `(.L_x_20) ;  /* 0xfffffffd00a07547 */ /* 0x000fec000b83ffff */
[----:B------:R-:W-:Y:S01]  /*06f0*/  SHF.R.U32.HI R10, RZ, 0x17, R0 ;  /* 0x00000017ff0a7819 */ /* 0x000fe20000011600 */
[----:B------:R-:W-:Y:S03]  /*0700*/  BSSY.RECONVERGENT B1, `(.L_x_21) ;  /* 0x0000028000017945 */ /* 0x000fe60003800200 */
[C---:B------:R-:W-:Y:S02]  /*0710*/  LOP3.LUT R11, R10.reuse, 0xe0, RZ, 0xc0, !PT ;  /* 0x000000e00a0b7812 */ /* 0x040fe400078ec0ff */
[----:B------:R-:W-:Y:S02]  /*0720*/  LOP3.LUT P6, RZ, R10, 0x1f, RZ, 0xc0, !PT ;  /* 0x0000001f0aff7812 */ /* 0x000fe400078cc0ff */
[----:B------:R-:W-:-:S04]  /*0730*/  IADD3 R11, PT, PT, R11, -0x80, RZ ;  /* 0xffffff800b0b7810 */ /* 0x000fc80007ffe0ff */
[----:B------:R-:W-:-:S05]  /*0740*/  SHF.R.U32.HI R11, RZ, 0x5, R11 ;  /* 0x00000005ff0b7819 */ /* 0x000fca000001160b */
[----:B------:R-:W-:-:S05]  /*0750*/  IMAD.U32 R13, R11, -0x4, RZ ;  /* 0xfffffffc0b0d7824 */ /* 0x000fca00078e00ff */
[C---:B------:R-:W-:Y:S02]  /*0760*/  ISETP.EQ.AND P3, PT, R13.reuse, -0x18, PT ;  /* 0xffffffe80d00780c */ /* 0x040fe40003f62270 */
[C---:B------:R-:W-:Y:S02]  /*0770*/  ISETP.EQ.AND P4, PT, R13.reuse, -0x14, PT ;  /* 0xffffffec0d00780c */ /* 0x040fe40003f82270 */
[C---:B------:R-:W-:Y:S02]  /*0780*/  ISETP.EQ.AND P0, PT, R13.reuse, -0x10, PT ;  /* 0xfffffff00d00780c */ /* 0x040fe40003f02270 */
[C---:B------:R-:W-:Y:S02]  /*0790*/  ISETP.EQ.AND P1, PT, R13.reuse, -0xc, PT ;  /* 0xfffffff40d00780c */ /* 0x040fe40003f22270 */
[C---:B------:R-:W-:Y:S02]  /*07a0*/  ISETP.EQ.AND P2, PT, R13.reuse, -0x8, PT ;  /* 0xfffffff80d00780c */ /* 0x040fe40003f42270 */
[----:B------:R-:W-:-:S03]  /*07b0*/  ISETP.EQ.AND P5, PT, R13, 0x4, PT ;  /* 0x000000040d00780c */ /* 0x000fc60003fa2270 */
[--C-:B------:R-:W-:Y:S01]  /*07c0*/  @P3 IMAD.MOV.U32 R14, RZ, RZ, R9.reuse ;  /* 0x000000ffff0e3224 */ /* 0x100fe200078e0009 */
[C---:B------:R-:W-:Y:S01]  /*07d0*/  ISETP.EQ.AND P3, PT, R13.reuse, -0x4, PT ;  /* 0xfffffffc0d00780c */ /* 0x040fe20003f62270 */
[----:B------:R-:W-:Y:S02]  /*07e0*/  @P4 IMAD.MOV.U32 R11, RZ, RZ, R9 ;  /* 0x000000ffff0b4224 */ /* 0x000fe400078e0009 */
[--C-:B------:R-:W-:Y:S01]  /*07f0*/  @P4 IMAD.MOV.U32 R14, RZ, RZ, R19.reuse ;  /* 0x000000ffff0e4224 */ /* 0x100fe200078e0013 */
[----:B------:R-:W-:Y:S01]  /*0800*/  ISETP.EQ.AND P4, PT, R13, RZ, PT ;  /* 0x000000ff0d00720c */ /* 0x000fe20003f82270 */
[----:B------:R-:W-:Y:S02]  /*0810*/  @P0 IMAD.MOV.U32 R11, RZ, RZ, R19 ;  /* 0x000000ffff0b0224 */ /* 0x000fe400078e0013 */
[--C-:B------:R-:W-:Y:S01]  /*0820*/  @P0 IMAD.MOV.U32 R14, RZ, RZ, R18.reuse ;  /* 0x000000ffff0e0224 */ /* 0x100fe200078e0012 */
[----:B------:R-:W-:Y:S01]  /*0830*/  @P1 MOV R14, R17 ;  /* 0x00000011000e1202 */ /* 0x000fe20000000f00 */
[----:B------:R-:W-:-:S02]  /*0840*/  @P1 IMAD.MOV.U32 R11, RZ, RZ, R18 ;  /* 0x000000ffff0b1224 */ /* 0x000fc400078e0012 */
[----:B------:R-:W-:Y:S02]  /*0850*/  @P2 IMAD.MOV.U32 R11, RZ, RZ, R17 ;  /* 0x000000ffff0b2224 */ /* 0x000fe400078e0011 */
[--C-:B------:R-:W-:Y:S02]  /*0860*/  @P2 IMAD.MOV.U32 R14, RZ, RZ, R16.reuse ;  /* 0x000000ffff0e2224 */ /* 0x100fe400078e0010 */
[----:B------:R-:W-:Y:S02]  /*0870*/  @P3 IMAD.MOV.U32 R11, RZ, RZ, R16 ;  /* 0x000000ffff0b3224 */ /* 0x000fe400078e0010 */
[--C-:B------:R-:W-:Y:S02]  /*0880*/  @P3 IMAD.MOV.U32 R14, RZ, RZ, R15.reuse ;  /* 0x000000ffff0e3224 */ /* 0x100fe400078e000f */
[----:B------:R-:W-:Y:S02]  /*0890*/  @P4 IMAD.MOV.U32 R11, RZ, RZ, R15 ;  /* 0x000000ffff0b4224 */ /* 0x000fe400078e000f */
[----:B------:R-:W-:-:S02]  /*08a0*/  @P4 IMAD.MOV.U32 R14, RZ, RZ, R21 ;  /* 0x000000ffff0e4224 */ /* 0x000fc400078e0015 */
[----:B------:R-:W-:Y:S01]  /*08b0*/  @P5 IMAD.MOV.U32 R11, RZ, RZ, R21 ;  /* 0x000000ffff0b5224 */ /* 0x000fe200078e0015 */
[----:B------:R-:W-:Y:S06]  /*08c0*/  @!P6 BRA `(.L_x_22) ;  /* 0x00000000002ce947 */ /* 0x000fec0003800000 */
[----:B------:R-:W-:Y:S01]  /*08d0*/  @P0 MOV R12, R9 ;  /* 0x00000009000c0202 */ /* 0x000fe20000000f00 */
[----:B------:R-:W-:Y:S01]  /*08e0*/  @P1 IMAD.MOV.U32 R12, RZ, RZ, R19 ;  /* 0x000000ffff0c1224 */ /* 0x000fe200078e0013 */
[----:B------:R-:W-:Y:S01]  /*08f0*/  ISETP.EQ.AND P0, PT, R13, 0x8, PT ;  /* 0x000000080d00780c */ /* 0x000fe20003f02270 */
[----:B------:R-:W-:Y:S01]  /*0900*/  @P2 IMAD.MOV.U32 R12, RZ, RZ, R18 ;  /* 0x000000ffff0c2224 */ /* 0x000fe200078e0012 */
[----:B------:R-:W-:Y:S01]  /*0910*/  LOP3.LUT R10, R10, 0x1f, RZ, 0xc0, !PT ;  /* 0x0000001f0a0a7812 */ /* 0x000fe200078ec0ff */
[----:B------:R-:W-:Y:S02]  /*0920*/  @P3 IMAD.MOV.U32 R12, RZ, RZ, R17 ;  /* 0x000000ffff0c3224 */ /* 0x000fe400078e0011 */
[----:B------:R-:W-:Y:S01]  /*0930*/  @P4 IMAD.MOV.U32 R12, RZ, RZ, R16 ;  /* 0x000000ffff0c4224 */ /* 0x000fe200078e0010 */
[----:B------:R-:W-:Y:S01]  /*0940*/  SHF.L.W.U32.HI R14, R11, R10, R14 ;  /* 0x0000000a0b0e7219 */ /* 0x000fe20000010e0e */
[----:B------:R-:W-:-:S06]  /*0950*/  @P5 IMAD.MOV.U32 R12, RZ, RZ, R15 ;  /* 0x000000ffff0c5224 */ /* 0x000fcc00078e000f */
[----:B------:R-:W-:-:S05]  /*0960*/  @P0 IMAD.MOV.U32 R12, RZ, RZ, R21 ;  /* 0x000000ffff0c0224 */ /* 0x000fca00078e0015 */
[----:B------:R-:W-:-:S07]  /*0970*/  SHF.L.W.U32.HI R11, R12, R10, R11 ;  /* 0x0000000a0c0b7219 */ /* 0x000fce0000010e0b */
.L_x_22:
[----:B------:R-:W-:Y:S05]  /*0980*/  BSYNC.RECONVERGENT B1 ;  /* 0x0000000000017941 */ /* 0x000fea0003800200 */
.L_x_21:
[C---:B------:R-:W-:Y:S01]  /*0990*/  SHF.L.W.U32.HI R21, R11.reuse, 0x2, R14 ;  /* 0x000000020b157819 */ /* 0x040fe20000010e0e */
[----:B------:R-:W-:Y:S01]  /*09a0*/  IMAD.SHL.U32 R11, R11, 0x4, RZ ;  /* 0x000000040b0b7824 */ /* 0x000fe200078e00ff */
[----:B------:R-:W-:Y:S01]  /*09b0*/  UMOV UR4, 0x54442d19 ;  /* 0x54442d1900047882 */ /* 0x000fe20000000000 */
[----:B------:R-:W-:Y:S01]  /*09c0*/  UMOV UR5, 0x3bf921fb ;  /* 0x3bf921fb00057882 */ /* 0x000fe20000000000 */
[----:B------:R-:W-:Y:S02]  /*09d0*/  SHF.R.S32.HI R12, RZ, 0x1f, R21 ;  /* 0x0000001fff0c7819 */ /* 0x000fe40000011415 */
[----:B------:R-:W-:Y:S02]  /*09e0*/  ISETP.GE.AND P0, PT, R0, RZ, PT ;  /* 0x000000ff0000720c */ /* 0x000fe40003f06270 */
[C---:B------:R-:W-:Y:S02]  /*09f0*/  LOP3.LUT R10, R12.reuse, R11, RZ, 0x3c, !PT ;  /* 0x0000000b0c0a7212 */ /* 0x040fe400078e3cff */
[----:B------:R-:W-:-:S02]  /*0a00*/  LOP3.LUT R11, R12, R21, RZ, 0x3c, !PT ;  /* 0x000000150c0b7212 */ /* 0x000fc400078e3cff */
[----:B------:R-:W-:Y:S02]  /*0a10*/  SHF.R.U32.HI R14, RZ, 0x1e, R14 ;  /* 0x0000001eff0e7819 */ /* 0x000fe4000001160e */
[C---:B------:R-:W-:Y:S02]  /*0a20*/  LOP3.LUT R0, R21.reuse, R0, RZ, 0x3c, !PT ;  /* 0x0000000015007212 */ /* 0x040fe400078e3cff */
[----:B------:R-:W0:Y:S01]  /*0a30*/  I2F.F64.S64 R10, R10 ;  /* 0x0000000a000a7312 */ /* 0x000e220000301c00 */
[----:B------:R-:W-:Y:S02]  /*0a40*/  LEA.HI R21, R21, R14, RZ, 0x1 ;  /* 0x0000000e15157211 */ /* 0x000fe400078f08ff */
[----:B------:R-:W-:Y:S02]  /*0a50*/  ISETP.GE.AND P1, PT, R0, RZ, PT ;  /* 0x000000ff0000720c */ /* 0x000fe40003f26270 */
[----:B------:R-:W-:-:S05]  /*0a60*/  IADD3 R0, PT, PT, -R21, RZ, RZ ;  /* 0x000000ff15007210 */ /* 0x000fca0007ffe1ff */
[----:B------:R-:W-:Y:S01]  /*0a70*/  @!P0 IMAD.MOV.U32 R21, RZ, RZ, R0 ;  /* 0x000000ffff158224 */ /* 0x000fe200078e0000 */
[----:B0-----:R-:W-:-:S10]  /*0a80*/  DMUL R12, R10, UR4 ;  /* 0x000000040a0c7c28 */ /* 0x001fd40008000000 */
[----:B------:R-:W0:Y:S02]  /*0a90*/  F2F.F32.F64 R12, R12 ;  /* 0x0000000c000c7310 */ /* 0x000e240000301000 */
[----:B0-----:R-:W-:-:S07]  /*0aa0*/  FSEL R22, -R12, R12, !P1 ;  /* 0x0000000c0c167208 */ /* 0x001fce0004800100 */
.L_x_19:
[----:B------:R-:W-:Y:S05]  /*0ab0*/  BSYNC.RECONVERGENT B0 ;  /* 0x0000000000007941 */ /* 0x000fea0003800200 */
.L_x_18:
[----:B------:R-:W0:Y:S01]  /*0ac0*/  LDCU UR4, c[0x0][0x3a4] ;  /* 0x00007480ff0477ac */ /* 0x000e220008000800 */
[----:B------:R-:W-:Y:S01]  /*0ad0*/  I2FP.F32.S32 R10, R5 ;  /* 0x00000005000a7245 */ /* 0x000fe20000201400 */
[----:B------:R-:W-:Y:S01]  /*0ae0*/  IMAD.MOV.U32 R0, RZ, RZ, 0x37cbac00 ;  /* 0x37cbac00ff007424 */ /* 0x000fe200078e00ff */
[----:B------:R-:W-:Y:S01]  /*0af0*/  LOP3.LUT R11, R21, 0x1, RZ, 0xc0, !PT ;  /* 0x00000001150b7812 */ /* 0x000fe200078ec0ff */
[----:B------:R-:W-:Y:S01]  /*0b00*/  FMUL R13, R22, R22 ;  /* 0x00000016160d7220 */ /* 0x000fe20000400000 */
[----:B------:R-:W-:Y:S01]  /*0b10*/  IMAD.MOV.U32 R12, RZ, RZ, 0x3d2aaabb ;  /* 0x3d2aaabbff0c7424 */ /* 0x000fe200078e00ff */
[----:B------:R-:W-:Y:S01]  /*0b20*/  BSSY.RECONVERGENT B0, `(.L_x_23) ;  /* 0x0000076000007945 */ /* 0x000fe20003800200 */
[----:B------:R-:W-:Y:S01]  /*0b30*/  ISETP.NE.U32.AND P0, PT, R11, 0x1, PT ;  /* 0x000000010b00780c */ /* 0x000fe20003f05070 */
[----:B------:R-:W-:Y:S01]  /*0b40*/  FFMA R0, R13, R0, -0.0013887860113754868507 ;  /* 0xbab607ed0d007423 */ /* 0x000fe20000000000 */
[----:B------:R-:W-:Y:S02]  /*0b50*/  IMAD.MOV.U32 R20, RZ, RZ, 0x3effffff ;  /* 0x3effffffff147424 */ /* 0x000fe400078e00ff */
[----:B------:R-:W-:-:S02]  /*0b60*/  FSEL R12, R12, 0.0083327032625675201416, !P0 ;  /* 0x3c0885e40c0c7808 */ /* 0x000fc40004000000 */
[----:B------:R-:W-:Y:S02]  /*0b70*/  FSEL R0, R0, -0.00019574658654164522886, !P0 ;  /* 0xb94d415300007808 */ /* 0x000fe40004000000 */
[----:B------:R-:W-:Y:S01]  /*0b80*/  FSEL R24, -R20, -0.16666662693023681641, !P0 ;  /* 0xbe2aaaa814187808 */ /* 0x000fe20004000100 */
[----:B0-----:R-:W-:Y:S02]  /*0b90*/  FMUL R14, R10, UR4 ;  /* 0x000000040a0e7c20 */ /* 0x001fe40008400000 */
[----:B------:R-:W-:Y:S01]  /*0ba0*/  FFMA R12, R13, R0, R12 ;  /* 0x000000000d0c7223 */ /* 0x000fe2000000000c */
[----:B------:R-:W0:Y:S01]  /*0bb0*/  LDCU UR4, c[0x0][0x39c] ;  /* 0x00007380ff0477ac */ /* 0x000e220008000800 */
[----:B------:R-:W-:Y:S01]  /*0bc0*/  FSEL R0, R22, 1, P0 ;  /* 0x3f80000016007808 */ /* 0x000fe20000000000 */
[C---:B------:R-:W-:Y:S01]  /*0bd0*/  FMUL R11, R14.reuse, 0.63661974668502807617 ;  /* 0x3f22f9830e0b7820 */ /* 0x040fe20000400000 */
[----:B------:R-:W-:Y:S01]  /*0be0*/  LOP3.LUT P0, RZ, R21, 0x2, RZ, 0xc0, !PT ;  /* 0x0000000215ff7812 */ /* 0x000fe2000780c0ff */
[C---:B------:R-:W-:Y:S01]  /*0bf0*/  FFMA R12, R13.reuse, R12, R24 ;  /* 0x0000000c0d0c7223 */ /* 0x040fe20000000018 */
[----:B------:R-:W-:Y:S01]  /*0c00*/  FSETP.GE.AND P1, PT, |R14|, 105615, PT ;  /* 0x47ce47800e00780b */ /* 0x000fe20003f26200 */
[----:B------:R-:W-:-:S02]  /*0c10*/  FFMA R13, R13, R0, RZ ;  /* 0x000000000d0d7223 */ /* 0x000fc400000000ff */
[----:B------:R-:W1:Y:S02]  /*0c20*/  F2I.NTZ R11, R11 ;  /* 0x0000000b000b7305 */ /* 0x000e640000203100 */
[----:B------:R-:W-:-:S06]  /*0c30*/  FFMA R13, R13, R12, R0 ;  /* 0x0000000c0d0d7223 */ /* 0x000fcc0000000000 */
[----:B------:R-:W-:-:S04]  /*0c40*/  @P0 FADD R13, RZ, -R13 ;  /* 0x8000000dff0d0221 */ /* 0x000fc80000000000 */
[----:B0-----:R-:W-:Y:S01]  /*0c50*/  FFMA R21, R13, UR4, R10 ;  /* 0x000000040d157c23 */ /* 0x001fe2000800000a */
[----:B-1----:R-:W-:-:S05]  /*0c60*/  I2FP.F32.S32 R23, R11 ;  /* 0x0000000b00177245 */ /* 0x002fca0000201400 */
[----:B------:R-:W-:-:S04]  /*0c70*/  FFMA R0, R23, -1.5707962512969970703, R14 ;  /* 0xbfc90fda17007823 */ /* 0x000fc8000000000e */
[----:B------:R-:W-:-:S04]  /*0c80*/  FFMA R0, R23, -7.5497894158615963534e-08, R0 ;  /* 0xb3a2216817007823 */ /* 0x000fc80000000000 */
[----:B------:R-:W-:Y:S01]  /*0c90*/  FFMA R0, R23, -5.3903029534742383927e-15, R0 ;  /* 0xa7c234c517007823 */ /* 0x000fe20000000000 */
[----:B------:R-:W-:Y:S06]  /*0ca0*/  @!P1 BRA `(.L_x_24) ;  /* 0x0000000400749947 */ /* 0x000fec0003800000 */
[----:B------:R-:W-:-:S13]  /*0cb0*/  FSETP.NEU.AND P0, PT, |R14|, +INF , PT ;  /* 0x7f8000000e00780b */ /* 0x000fda0003f0d200 */
[----:B------:R-:W-:Y:S01]  /*0cc0*/  @!P0 FMUL R0, RZ, R14 ;  /* 0x0000000eff008220 */ /* 0x000fe20000400000 */
[----:B------:R-:W-:Y:S01]  /*0cd0*/  @!P0 IMAD.MOV.U32 R11, RZ, RZ, RZ ;  /* 0x000000ffff0b8224 */ /* 0x000fe200078e00ff */
[----:B------:R-:W-:Y:S06]  /*0ce0*/  @!P0 BRA `(.L_x_24) ;  /* 0x0000000400648947 */ /* 0x000fec0003800000 */
[----:B------:R-:W-:Y:S01]  /*0cf0*/  IMAD.SHL.U32 R0, R14, 0x100, RZ ;  /* 0x000001000e007824 */ /* 0x000fe200078e00ff */
[----:B------:R-:W-:Y:S01]  /*0d00*/  CS2R R22, SRZ ;  /* 0x0000000000167805 */ /* 0x000fe2000001ff00 */
[----:B------:R-:W0:Y:S03]  /*0d10*/  LDCU.64 UR8, c[0x4][URZ] ;  /* 0x01000000ff0877ac */ /* 0x000e260008000a00 */
[----:B------:R-:W-:Y:S01]  /*0d20*/  LOP3.LUT R25, R0, 0x80000000, RZ, 0xfc, !PT ;  /* 0x8000000000197812 */ /* 0x000fe200078efcff */
[----:B------:R-:W-:Y:S01]  /*0d30*/  UMOV UR5, URZ ;  /* 0x000000ff00057c82 */ /* 0x000fe20008000000 */
[----:B------:R-:W-:-:S05]  /*0d40*/  UMOV UR4, URZ ;  /* 0x000000ff00047c82 */ /* 0x000fca0008000000 */
.L_x_25:
        /* <DEDUP_REMOVED lines=54> */
[----:B------:R-:W-:Y:S02]  /*10b0*/  ISETP.EQ.AND P0, PT, R12, 0x8, PT ;  /* 0x000000080c00780c */ /* 0x000fe40003f02270 */
[----:B------:R-:W-:Y:S01]  /*10c0*/  @P1 MOV R9, R19 ;  /* 0x0000001300091202 */ /* 0x000fe20000000f00 */
[----:B------:R-:W-:Y:S01]  /*10d0*/  @P2 IMAD.MOV.U32 R9, RZ, RZ, R18 ;  /* 0x000000ffff092224 */ /* 0x000fe200078e0012 */
[----:B------:R-:W-:Y:S01]  /*10e0*/  LOP3.LUT R10, R10, 0x1f, RZ, 0xc0, !PT ;  /* 0x0000001f0a0a7812 */ /* 0x000fe200078ec0ff */
[----:B------:R-:W-:Y:S02]  /*10f0*/  @P3 IMAD.MOV.U32 R9, RZ, RZ, R17 ;  /* 0x000000ffff093224 */ /* 0x000fe400078e0011 */
[----:B------:R-:W-:Y:S01]  /*1100*/  @P4 IMAD.MOV.U32 R9, RZ, RZ, R16 ;  /* 0x000000ffff094224 */ /* 0x000fe200078e0010 */
[----:B------:R-:W-:Y:S01]  /*1110*/  SHF.L.W.U32.HI R0, R11, R10, R0 ;  /* 0x0000000a0b007219 */ /* 0x000fe20000010e00 */
[----:B------:R-:W-:-:S04]  /*1120*/  @P5 IMAD.MOV.U32 R9, RZ, RZ, R15 ;  /* 0x000000ffff095224 */ /* 0x000fc800078e000f */
[----:B------:R-:W-:-:S05]  /*1130*/  @P0 IMAD.MOV.U32 R9, RZ, RZ, R23 ;  /* 0x000000ffff090224 */ /* 0x000fca00078e0017 */
[----:B------:R-:W-:-:S07]  /*1140*/  SHF.L.W.U32.HI R11, R9, R10, R11 ;  /* 0x0000000a090b7219 */ /* 0x000fce0000010e0b */
.L_x_27:
[----:B------:R-:W-:Y:S05]  /*1150*/  BSYNC.RECONVERGENT B1 ;  /* 0x0000000000017941 */ /* 0x000fea0003800200 */
.L_x_26:
[C-C-:B------:R-:W-:Y:S01]  /*1160*/  SHF.L.W.U32.HI R9, R11.reuse, 0x2, R0.reuse ;  /* 0x000000020b097819 */ /* 0x140fe20000010e00 */
[----:B------:R-:W-:Y:S01]  /*1170*/  IMAD.SHL.U32 R11, R11, 0x4, RZ ;  /* 0x000000040b0b7824 */ /* 0x000fe200078e00ff */
[----:B------:R-:W-:Y:S01]  /*1180*/  UMOV UR4, 0x54442d19 ;  /* 0x54442d1900047882 */ /* 0x000fe20000000000 */
[----:B------:R-:W-:Y:S01]  /*1190*/  UMOV UR5, 0x3bf921fb ;  /* 0x3bf921fb00057882 */ /* 0x000fe20000000000 */
[----:B------:R-:W-:Y:S02]  /*11a0*/  SHF.R.S32.HI R10, RZ, 0x1f, R9 ;  /* 0x0000001fff0a7819 */ /* 0x000fe40000011409 */
[----:B------:R-:W-:Y:S02]  /*11b0*/  SHF.R.U32.HI R0, RZ, 0x1e, R0 ;  /* 0x0000001eff007819 */ /* 0x000fe40000011600 */
[C---:B------:R-:W-:Y:S02]  /*11c0*/  LOP3.LUT R16, R10.reuse, R11, RZ, 0x3c, !PT ;  /* 0x0000000b0a107212 */ /* 0x040fe400078e3cff */
[----:B------:R-:W-:-:S02]  /*11d0*/  LOP3.LUT R17, R10, R9, RZ, 0x3c, !PT ;  /* 0x000000090a117212 */ /* 0x000fc400078e3cff */
[----:B------:R-:W-:Y:S02]  /*11e0*/  ISETP.GE.AND P0, PT, R14, RZ, PT ;  /* 0x000000ff0e00720c */ /* 0x000fe40003f06270 */
[----:B------:R-:W0:Y:S01]  /*11f0*/  I2F.F64.S64 R10, R16 ;  /* 0x00000010000a7312 */ /* 0x000e220000301c00 */
[----:B------:R-:W-:-:S04]  /*1200*/  LOP3.LUT R14, R9, R14, RZ, 0x3c, !PT ;  /* 0x0000000e090e7212 */ /* 0x000fc800078e3cff */
[----:B------:R-:W-:Y:S01]  /*1210*/  ISETP.GE.AND P1, PT, R14, RZ, PT ;  /* 0x000000ff0e00720c */ /* 0x000fe20003f26270 */
[----:B0-----:R-:W-:Y:S01]  /*1220*/  DMUL R12, R10, UR4 ;  /* 0x000000040a0c7c28 */ /* 0x001fe20008000000 */
[----:B------:R-:W-:-:S05]  /*1230*/  LEA.HI R11, R9, R0, RZ, 0x1 ;  /* 0x00000000090b7211 */ /* 0x000fca00078f08ff */
[----:B------:R-:W-:-:S04]  /*1240*/  IMAD.MOV R0, RZ, RZ, -R11 ;  /* 0x000000ffff007224 */ /* 0x000fc800078e0a0b */
[----:B------:R-:W0:Y:S01]  /*1250*/  F2F.F32.F64 R12, R12 ;  /* 0x0000000c000c7310 */ /* 0x000e220000301000 */
[----:B------:R-:W-:Y:S02]  /*1260*/  @!P0 MOV R11, R0 ;  /* 0x00000000000b8202 */ /* 0x000fe40000000f00 */
[----:B0-----:R-:W-:-:S07]  /*1270*/  FSEL R0, -R12, R12, !P1 ;  /* 0x0000000c0c007208 */ /* 0x001fce0004800100 */
.L_x_24:
[----:B------:R-:W-:Y:S05]  /*1280*/  BSYNC.RECONVERGENT B0 ;  /* 0x0000000000007941 */ /* 0x000fea0003800200 */
.L_x_23:
[C---:B------:R-:W-:Y:S01]  /*1290*/  LOP3.LUT R12, R11.reuse, 0x1, RZ, 0xc0, !PT ;  /* 0x000000010b0c7812 */ /* 0x040fe200078ec0ff */
[----:B------:R-:W-:Y:S02]  /*12a0*/  IMAD.MOV.U32 R10, RZ, RZ, 0x37cbac00 ;  /* 0x37cbac00ff0a7424 */ /* 0x000fe400078e00ff */
[----:B------:R-:W-:Y:S01]  /*12b0*/  FMUL R9, R0, R0 ;  /* 0x0000000000097220 */ /* 0x000fe20000400000 */
[----:B------:R-:W-:Y:S01]  /*12c0*/  LOP3.LUT P1, RZ, R11, 0x2, RZ, 0xc0, !PT ;  /* 0x000000020bff7812 */ /* 0x000fe2000782c0ff */
[----:B------:R-:W0:Y:S01]  /*12d0*/  LDCU UR4, c[0x0][0x3a0] ;  /* 0x00007400ff0477ac */ /* 0x000e220008000800 */
[----:B------:R-:W-:Y:S01]  /*12e0*/  ISETP.NE.U32.AND P0, PT, R12, 0x1, PT ;  /* 0x000000010c00780c */ /* 0x000fe20003f05070 */
[----:B------:R-:W-:Y:S01]  /*12f0*/  FFMA R10, R9, R10, -0.0013887860113754868507 ;  /* 0xbab607ed090a7423 */ /* 0x000fe2000000000a */
[----:B------:R-:W-:Y:S01]  /*1300*/  IMAD.MOV.U32 R12, RZ, RZ, 0x3d2aaabb ;  /* 0x3d2aaabbff0c7424 */ /* 0x000fe200078e00ff */
[----:B------:R-:W1:Y:S01]  /*1310*/  F2I.TRUNC.NTZ R21, R21 ;  /* 0x0000001500157305 */ /* 0x000e62000020f100 */
[----:B------:R-:W-:Y:S01]  /*1320*/  FSEL R11, -R20, -0.16666662693023681641, !P0 ;  /* 0xbe2aaaa8140b7808 */ /* 0x000fe20004000100 */
[----:B------:R-:W2:Y:S01]  /*1330*/  LDCU.128 UR8, c[0x0][0x380] ;  /* 0x00007000ff0877ac */ /* 0x000ea20008000c00 */
[----:B------:R-:W-:-:S02]  /*1340*/  FSEL R10, R10, -0.00019574658654164522886, !P0 ;  /* 0xb94d41530a0a7808 */ /* 0x000fc40004000000 */
[----:B------:R-:W-:Y:S02]  /*1350*/  FSEL R12, R12, 0.0083327032625675201416, !P0 ;  /* 0x3c0885e40c0c7808 */ /* 0x000fe40004000000 */
[----:B------:R-:W-:Y:S02]  /*1360*/  FSEL R0, R0, 1, P0 ;  /* 0x3f80000000007808 */ /* 0x000fe40000000000 */
[----:B------:R-:W-:Y:S01]  /*1370*/  ISETP.NE.AND P4, PT, R8, RZ, PT ;  /* 0x000000ff0800720c */ /* 0x000fe20003f85270 */
[----:B------:R-:W-:-:S04]  /*1380*/  FFMA R10, R9, R10, R12 ;  /* 0x0000000a090a7223 */ /* 0x000fc8000000000c */
[C---:B------:R-:W-:Y:S01]  /*1390*/  FFMA R10, R9.reuse, R10, R11 ;  /* 0x0000000a090a7223 */ /* 0x040fe2000000000b */
[----:B------:R-:W-:Y:S01]  /*13a0*/  FFMA R9, R9, R0, RZ ;  /* 0x0000000009097223 */ /* 0x000fe200000000ff */
[----:B------:R-:W-:-:S03]  /*13b0*/  IABS R11, R8 ;  /* 0x00000008000b7213 */ /* 0x000fc60000000000 */
[----:B------:R-:W-:Y:S01]  /*13c0*/  FFMA R0, R9, R10, R0 ;  /* 0x0000000a09007223 */ /* 0x000fe20000000000 */
[----:B------:R-:W-:Y:S02]  /*13d0*/  I2FP.F32.S32 R9, R4 ;  /* 0x0000000400097245 */ /* 0x000fe40000201400 */
[-C--:B------:R-:W-:Y:S01]  /*13e0*/  ISETP.GT.U32.AND P0, PT, R11, R6.reuse, PT ;  /* 0x000000060b00720c */ /* 0x080fe20003f04070 */
[----:B------:R-:W-:Y:S01]  /*13f0*/  @P1 FADD R0, RZ, -R0 ;  /* 0x80000000ff001221 */ /* 0x000fe20000000000 */
[----:B------:R-:W-:Y:S01]  /*1400*/  ISETP.GE.AND P1, PT, R7, RZ, PT ;  /* 0x000000ff0700720c */ /* 0x000fe20003f26270 */
[----:B------:R-:W-:Y:S02]  /*1410*/  IMAD.IADD R7, R6, 0x1, -R11 ;  /* 0x0000000106077824 */ /* 0x000fe400078e0a0b */
[----:B0-----:R-:W-:Y:S01]  /*1420*/  FFMA R0, R0, UR4, R9 ;  /* 0x0000000400007c23 */ /* 0x001fe20008000009 */
[----:B-1----:R-:W-:Y:S02]  /*1430*/  VIMNMX R9, PT, PT, RZ, R21, !PT ;  /* 0x00000015ff097248 */ /* 0x002fe40007fe0100 */
[----:B------:R-:W-:-:S02]  /*1440*/  SEL R6, R7, R6, !P0 ;  /* 0x0000000607067207 */ /* 0x000fc40004000000 */
[----:B------:R-:W-:Y:S01]  /*1450*/  ISETP.GE.AND P2, PT, R9, R2, PT ;  /* 0x000000020900720c */ /* 0x000fe20003f46270 */
[----:B------:R-:W0:Y:S04]  /*1460*/  F2I.TRUNC.NTZ R0, R0 ;  /* 0x0000000000007305 */ /* 0x000e28000020f100 */
[----:B------:R-:W-:-:S08]  /*1470*/  @!P1 IMAD.MOV R6, RZ, RZ, -R6 ;  /* 0x000000ffff069224 */ /* 0x000fd000078e0a06 */
[----:B------:R-:W-:Y:S01]  /*1480*/  @P2 VIADD R9, R2, 0xffffffff ;  /* 0xffffffff02092836 */ /* 0x000fe20000000000 */
[----:B0-----:R-:W-:-:S04]  /*1490*/  VIMNMX R10, PT, PT, RZ, R0, !PT ;  /* 0x00000000ff0a7248 */ /* 0x001fc80007fe0100 */
[----:B------:R-:W-:-:S13]  /*14a0*/  ISETP.GE.AND P3, PT, R10, R3, PT ;  /* 0x000000030a00720c */ /* 0x000fda0003f66270 */
[----:B------:R-:W-:Y:S01]  /*14b0*/  @P3 VIADD R10, R3, 0xffffffff ;  /* 0xffffffff030a3836 */ /* 0x000fe20000000000 */
[----:B------:R-:W-:-:S03]  /*14c0*/  LOP3.LUT R3, RZ, R8, RZ, 0x33, !PT ;  /* 0x00000008ff037212 */ /* 0x000fc600078e33ff */
[----:B------:R-:W-:Y:S01]  /*14d0*/  IMAD R9, R10, R2, R9 ;  /* 0x000000020a097224 */ /* 0x000fe200078e0209 */
[----:B------:R-:W-:-:S05]  /*14e0*/  SEL R3, R3, R6, !P4 ;  /* 0x0000000603037207 */ /* 0x000fca0006000000 */
[----:B------:R-:W-:-:S05]  /*14f0*/  IMAD R9, R9, R8, R3 ;  /* 0x0000000809097224 */ /* 0x000fca00078e0203 */
[----:B--2---:R-:W-:-:S04]  /*1500*/  IADD3 R6, P0, PT, R9, UR8, RZ ;  /* 0x0000000809067c10 */ /* 0x004fc8000ff1e0ff */
[----:B------:R-:W-:-:S06]  /*1510*/  LEA.HI.X.SX32 R7, R9, UR9, 0x1, P0 ;  /* 0x0000000909077c11 */ /* 0x000fcc00080f0eff */
[----:B------:R-:W2:Y:S01]  /*1520*/  LDG.E.U8 R7, desc[UR6][R6.64] ;  /* 0x0000000606077981 */ /* 0x000ea2000c1e1100 */
[----:B------:R-:W-:-:S04]  /*1530*/  IMAD R2, R4, R2, R5 ;  /* 0x0000000204027224 */ /* 0x000fc800078e0205 */
[----:B------:R-:W-:-:S05]  /*1540*/  IMAD R3, R2, R8, R3 ;  /* 0x0000000802037224 */ /* 0x000fca00078e0203 */
[----:B------:R-:W-:-:S04]  /*1550*/  IADD3 R2, P0, PT, R3, UR10, RZ ;  /* 0x0000000a03027c10 */ /* 0x000fc8000ff1e0ff */
[----:B------:R-:W-:-:S05]  /*1560*/  LEA.HI.X.SX32 R3, R3, UR11, 0x1, P0 ;  /* 0x0000000b03037c11 */ /* 0x000fca00080f0eff */
[----:B--2---:R-:W-:Y:S01]  /*1570*/  STG.E.U8 desc[UR6][R2.64], R7 ;  /* 0x0000000702007986 */ /* 0x004fe2000c101106 */
[----:B------:R-:W-:Y:S05]  /*1580*/  EXIT ;  /* 0x000000000000794d */ /* 0x000fea0003800000 */
.L_x_28:
        /* <DEDUP_REMOVED lines=15> */
.L_x_56:


//--------------------- .text._Z14dilationKernelPhS_iiii --------------------------
	.section	.text._Z14dilationKernelPhS_iiii,"ax",@progbits
	.align	128
        .global         _Z14dilationKernelPhS_iiii
        .type           _Z14dilationKernelPhS_iiii,@function
        .size           _Z14dilationKernelPhS_iiii,(.L_x_57 - _Z14dilationKernelPhS_iiii)
        .other          _Z14dilationKernelPhS_iiii,@"STO_CUDA_ENTRY STV_DEFAULT"
_Z14dilationKernelPhS_iiii:
.text._Z14dilationKernelPhS_iiii:
[----:B------:R-:W-:Y:S01]  /*0000*/  LDC R1, c[0x0][0x37c] ;  /* 0x0000df00ff017b82 */ /* 0x000fe20000000800 */
[----:B------:R-:W0:Y:S01]  /*0010*/  S2R R4, SR_TID.X ;  /* 0x0000000000047919 */ /* 0x000e220000002100 */
[----:B------:R-:W1:Y:S06]  /*0020*/  LDCU.64 UR16, c[0x0][0x390] ;  /* 0x00007200ff1077ac */ /* 0x000e6c0008000a00 */
[----:B------:R-:W0:Y:S01]  /*0030*/  S2UR UR4, SR_CTAID.X ;  /* 0x00000000000479c3 */ /* 0x000e220000002500 */
[----:B------:R-:W2:Y:S07]  /*0040*/  LDCU UR5, c[0x0][0x398] ;  /* 0x00007300ff0577ac */ /* 0x000eae0008000800 */
[----:B------:R-:W0:Y:S01]  /*0050*/  LDC R11, c[0x0][0x360] ;  /* 0x0000d800ff0b7b82 */ /* 0x000e220000000800 */
[----:B-1----:R-:W-:-:S02]  /*0060*/  IMAD.U32 R2, RZ, RZ, UR16 ;  /* 0x00000010ff027e24 */ /* 0x002fc4000f8e00ff */
[----:B--2---:R-:W-:Y:S02]  /*0070*/  IMAD.U32 R0, RZ, RZ, UR5 ;  /* 0x00000005ff007e24 */ /* 0x004fe4000f8e00ff */
[----:B------:R-:W-:Y:S02]  /*0080*/  IMAD R3, R2, UR17, RZ ;  /* 0x0000001102037c24 */ /* 0x000fe4000f8e02ff */
[----:B0-----:R-:W-:Y:S02]  /*0090*/  IMAD R11, R11, UR4, R4 ;  /* 0x000000040b0b7c24 */ /* 0x001fe4000f8e0204 */
[----:B------:R-:W-:-:S05]  /*00a0*/  IMAD R4, R3, R0, RZ ;  /* 0x0000000003047224 */ /* 0x000fca00078e02ff */
[----:B------:R-:W-:-:S13]  /*00b0*/  ISETP.GE.AND P0, PT, R11, R4, PT ;  /* 0x000000040b00720c */ /* 0x000fda0003f06270 */
[----:B------:R-:W-:Y:S05]  /*00c0*/  @P0 EXIT ;  /* 0x000000000000094d */ /* 0x000fea0003800000 */
[----:B------:R-:W-:Y:S01]  /*00d0*/  IABS R7, R0 ;  /* 0x0000000000077213 */ /* 0x000fe20000000000 */
[----:B------:R-:W0:Y:S01]  /*00e0*/  LDCU UR11, c[0x0][0x39c] ;  /* 0x00007380ff0b77ac */ /* 0x000e220008000800 */
[----:B------:R-:W-:Y:S02]  /*00f0*/  IABS R8, R11 ;  /* 0x0000000b00087213 */ /* 0x000fe40000000000 */
[----:B------:R-:W1:Y:S01]  /*0100*/  I2F.RP R3, R7 ;  /* 0x0000000700037306 */ /* 0x000e620000209400 */
[----:B------:R-:W-:Y:S01]  /*0110*/  PRMT R30, RZ, 0x7610, R30 ;  /* 0x00007610ff1e7816 */ /* 0x000fe2000000001e */
[----:B------:R-:W2:Y:S06]  /*0120*/  LDCU.64 UR12, c[0x0][0x358] ;  /* 0x00006b00ff0c77ac */ /* 0x000eac0008000a00 */
[----:B-1----:R-:W1:Y:S01]  /*0130*/  MUFU.RCP R3, R3 ;  /* 0x0000000300037308 */ /* 0x002e620000001000 */
[----:B0-----:R-:W-:Y:S01]  /*0140*/  UISETP.GE.AND UP0, UPT, UR11, URZ, UPT ;  /* 0x000000ff0b00728c */ /* 0x001fe2000bf06270 */
[----:B-1----:R-:W-:-:S06]  /*0150*/  VIADD R4, R3, 0xffffffe ;  /* 0x0ffffffe03047836 */ /* 0x002fcc0000000000 */
[----:B------:R0:W1:Y:S02]  /*0160*/  F2I.FTZ.U32.TRUNC.NTZ R5, R4 ;  /* 0x0000000400057305 */ /* 0x000064000021f000 */
[----:B0-----:R-:W-:Y:S02]  /*0170*/  IMAD.MOV.U32 R4, RZ, RZ, RZ ;  /* 0x000000ffff047224 */ /* 0x001fe400078e00ff */
[----:B-1----:R-:W-:-:S04]  /*0180*/  IMAD.MOV R6, RZ, RZ, -R5 ;  /* 0x000000ffff067224 */ /* 0x002fc800078e0a05 */
[----:B------:R-:W-:Y:S01]  /*0190*/  IMAD R9, R6, R7, RZ ;  /* 0x0000000706097224 */ /* 0x000fe200078e02ff */
[----:B------:R-:W-:-:S03]  /*01a0*/  IABS R6, R2 ;  /* 0x0000000200067213 */ /* 0x000fc60000000000 */
[----:B------:R-:W-:-:S04]  /*01b0*/  IMAD.HI.U32 R5, R5, R9, R4 ;  /* 0x0000000905057227 */ /* 0x000fc800078e0004 */
[----:B------:R-:W-:Y:S02]  /*01c0*/  IMAD.MOV.U32 R9, RZ, RZ, R6 ;  /* 0x000000ffff097224 */ /* 0x000fe400078e0006 */
[----:B------:R-:W-:Y:S02]  /*01d0*/  IMAD.HI.U32 R3, R5, R8, RZ ;  /* 0x0000000805037227 */ /* 0x000fe400078e00ff */
[----:B------:R-:W0:Y:S02]  /*01e0*/  I2F.RP R6, R9 ;  /* 0x0000000900067306 */ /* 0x000e240000209400 */
[----:B------:R-:W-:-:S04]  /*01f0*/  IMAD.MOV R4, RZ, RZ, -R3 ;  /* 0x000000ffff047224 */ /* 0x000fc800078e0a03 */
[----:B------:R-:W-:-:S05]  /*0200*/  IMAD R4, R7, R4, R8 ;  /* 0x0000000407047224 */ /* 0x000fca00078e0208 */
[----:B------:R-:W-:Y:S01]  /*0210*/  ISETP.GT.U32.AND P1, PT, R7, R4, PT ;  /* 0x000000040700720c */ /* 0x000fe20003f24070 */
[----:B0-----:R-:W0:-:S12]  /*0220*/  MUFU.RCP R6, R6 ;  /* 0x0000000600067308 */ /* 0x001e180000001000 */
[----:B------:R-:W-:Y:S02]  /*0230*/  @!P1 IMAD.IADD R4, R4, 0x1, -R7 ;  /* 0x0000000104049824 */ /* 0x000fe400078e0a07 */
[----:B------:R-:W-:Y:S01]  /*0240*/  @!P1 VIADD R3, R3, 0x1 ;  /* 0x0000000103039836 */ /* 0x000fe20000000000 */
[----:B------:R-:W-:Y:S02]  /*0250*/  ISETP.NE.AND P1, PT, R0, RZ, PT ;  /* 0x000000ff0000720c */ /* 0x000fe40003f25270 */
[----:B------:R-:W-:Y:S02]  /*0260*/  ISETP.GE.U32.AND P0, PT, R4, R7, PT ;  /* 0x000000070400720c */ /* 0x000fe40003f06070 */
[----:B------:R-:W-:Y:S01]  /*0270*/  LOP3.LUT R4, R11, R0, RZ, 0x3c, !PT ;  /* 0x000000000b047212 */ /* 0x000fe200078e3cff */
[----:B0-----:R-:W-:-:S03]  /*0280*/  VIADD R5, R6, 0xffffffe ;  /* 0x0ffffffe06057836 */ /* 0x001fc60000000000 */
[----:B------:R-:W-:-:S03]  /*0290*/  ISETP.GE.AND P2, PT, R4, RZ, PT ;  /* 0x000000ff0400720c */ /* 0x000fc60003f46270 */
[----:B------:R-:W0:Y:S04]  /*02a0*/  F2I.FTZ.U32.TRUNC.NTZ R5, R5 ;  /* 0x0000000500057305 */ /* 0x000e28000021f000 */
[----:B------:R-:W-:-:S04]  /*02b0*/  @P0 VIADD R3, R3, 0x1 ;  /* 0x0000000103030836 */ /* 0x000fc80000000000 */
[----:B------:R-:W-:-:S04]  /*02c0*/  IMAD.MOV.U32 R7, RZ, RZ, R3 ;  /* 0x000000ffff077224 */ /* 0x000fc800078e0003 */
[----:B------:R-:W-:Y:S01]  /*02d0*/  @!P2 IMAD.MOV R7, RZ, RZ, -R7 ;  /* 0x000000ffff07a224 */ /* 0x000fe200078e0a07 */
[----:B------:R-:W-:Y:S01]  /*02e0*/  @!P1 LOP3.LUT R7, RZ, R0, RZ, 0x33, !PT ;  /* 0x00000000ff079212 */ /* 0x000fe200078e33ff */
[----:B0-----:R-:W-:-:S03]  /*02f0*/  IMAD.MOV R4, RZ, RZ, -R5 ;  /* 0x000000ffff047224 */ /* 0x001fc600078e0a05 */
[----:B------:R-:W-:Y:S01]  /*0300*/  IABS R6, R7 ;  /* 0x0000000700067213 */ /* 0x000fe20000000000 */
[----:B------:R-:W-:Y:S02]  /*0310*/  IMAD R3, R4, R9, RZ ;  /* 0x0000000904037224 */ /* 0x000fe400078e02ff */
[----:B------:R-:W-:-:S04]  /*0320*/  IMAD.MOV.U32 R4, RZ, RZ, RZ ;  /* 0x000000ffff047224 */ /* 0x000fc800078e00ff */
        /* <DEDUP_REMOVED lines=11> */
[----:B------:R-:W-:Y:S01]  /*03e0*/  ISETP.GE.AND P2, PT, R4, RZ, PT ;  /* 0x000000ff0400720c */ /* 0x000fe20003f46270 */
[----:B------:R-:W-:-:S04]  /*03f0*/  IMAD.MOV R4, RZ, RZ, -R7 ;  /* 0x000000ffff047224 */ /* 0x000fc800078e0a07 */
[----:B------:R-:W-:Y:S02]  /*0400*/  IMAD R11, R0, R4, R11 ;  /* 0x00000004000b7224 */ /* 0x000fe400078e020b */
[----:B------:R-:W-:-:S06]  /*0410*/  @P0 VIADD R3, R3, 0x1 ;  /* 0x0000000103030836 */ /* 0x000fcc0000000000 */
[----:B------:R-:W-:Y:S01]  /*0420*/  @!P2 IMAD.MOV R3, RZ, RZ, -R3 ;  /* 0x000000ffff03a224 */ /* 0x000fe200078e0a03 */
[----:B------:R-:W-:-:S05]  /*0430*/  @!P1 LOP3.LUT R3, RZ, R2, RZ, 0x33, !PT ;  /* 0x00000002ff039212 */ /* 0x000fca00078e33ff */
[----:B------:R-:W-:-:S04]  /*0440*/  IMAD.MOV R5, RZ, RZ, -R3 ;  /* 0x000000ffff057224 */ /* 0x000fc800078e0a03 */
[----:B------:R-:W-:Y:S01]  /*0450*/  IMAD R34, R2, R5, R7 ;  /* 0x0000000502227224 */ /* 0x000fe200078e0207 */
[----:B--2---:R-:W-:Y:S06]  /*0460*/  BRA.U !UP0, `(.L_x_29) ;  /* 0x0000001108947547 */ /* 0x004fec000b800000 */
[----:B------:R-:W-:Y:S01]  /*0470*/  USHF.L.U32 UR4, UR11, 0x1, URZ ;  /* 0x000000010b047899 */ /* 0x000fe200080006ff */
[----:B------:R-:W-:Y:S01]  /*0480*/  VIADD R13, R2, 0xffffffff ;  /* 0xffffffff020d7836 */ /* 0x000fe20000000000 */
[----:B------:R-:W-:Y:S02]  /*0490*/  UIADD3 UR8, UPT, UPT, -UR11, URZ, URZ ;  /* 0x000000ff0b087290 */ /* 0x000fe4000fffe1ff */
[----:B------:R-:W-:Y:S01]  /*04a0*/  VIADD R7, R34, -UR11 ;  /* 0x8000000b22077c36 */ /* 0x000fe20008000000 */
[----:B------:R-:W-:Y:S01]  /*04b0*/  ULOP3.LUT UR7, UR4, 0xe, URZ, 0xc0, !UPT ;  /* 0x0000000e04077892 */ /* 0x000fe2000f8ec0ff */
[----:B------:R-:W-:Y:S01]  /*04c0*/  PRMT R30, RZ, 0x7610, R30 ;  /* 0x00007610ff1e7816 */ /* 0x000fe2000000001e */
[----:B------:R-:W-:Y:S02]  /*04d0*/  ULOP3.LUT UR6, UR4, 0xfffffff0, URZ, 0xc0, !UPT ;  /* 0xfffffff004067892 */ /* 0x000fe4000f8ec0ff */
[----:B------:R-:W-:Y:S02]  /*04e0*/  ULOP3.LUT UR4, UR4, 0x6, URZ, 0xc0, !UPT ;  /* 0x0000000604047892 */ /* 0x000fe4000f8ec0ff */
[----:B------:R-:W-:-:S02]  /*04f0*/  UIADD3 UR10, UPT, UPT, UR17, -0x1, URZ ;  /* 0xffffffff110a7890 */ /* 0x000fc4000fffe0ff */
[----:B------:R-:W-:Y:S02]  /*0500*/  UISETP.GE.U32.AND UP2, UPT, UR4, 0x3, UPT ;  /* 0x000000030400788c */ /* 0x000fe4000bf46070 */
[----:B------:R-:W-:Y:S02]  /*0510*/  UIADD3 UR5, UPT, UPT, -UR11, 0x7, URZ ;  /* 0x000000070b057890 */ /* 0x000fe4000fffe1ff */
[----:B------:R-:W-:Y:S02]  /*0520*/  UIADD3 UR9, UPT, UPT, -UR6, URZ, URZ ;  /* 0x000000ff06097290 */ /* 0x000fe4000fffe1ff */
[----:B------:R-:W-:Y:S01]  /*0530*/  UISETP.GE.U32.AND UP1, UPT, UR7, 0x7, UPT ;  /* 0x000000070700788c */ /* 0x000fe2000bf26070 */
[----:B------:R-:W-:-:S10]  /*0540*/  UMOV UR4, UR8 ;  /* 0x0000000800047c82 */ /* 0x000fd40008000000 */
.L_x_34:
[----:B------:R-:W0:Y:S01]  /*0550*/  LDC R9, c[0x0][0x39c] ;  /* 0x0000e700ff097b82 */ /* 0x000e220000000800 */
[----:B------:R-:W-:Y:S01]  /*0560*/  VIADDMNMX R5, R3, UR4, RZ, !PT ;  /* 0x0000000403057c46 */ /* 0x000fe2000f8001ff */
[----:B------:R-:W-:-:S03]  /*0570*/  UMOV UR6, UR8 ;  /* 0x0000000800067c82 */ /* 0x000fc60008000000 */
[----:B------:R-:W-:Y:S02]  /*0580*/  VIMNMX R5, PT, PT, R5, UR10, PT ;  /* 0x0000000a05057c48 */ /* 0x000fe4000bfe0100 */
[C---:B0-----:R-:W-:Y:S02]  /*0590*/  ISETP.GE.U32.AND P1, PT, R9.reuse, 0x8, PT ;  /* 0x000000080900780c */ /* 0x041fe40003f26070 */
[----:B------:R-:W-:Y:S01]  /*05a0*/  ISETP.NE.AND P0, PT, R9, UR4, PT ;  /* 0x0000000409007c0c */ /* 0x000fe2000bf05270 */
[----:B------:R-:W-:-:S10]  /*05b0*/  UIADD3 UR4, UPT, UPT, UR4, 0x1, URZ ;  /* 0x0000000104047890 */ /* 0x000fd4000fffe0ff */
[----:B------:R-:W-:Y:S05]  /*05c0*/  @!P1 BRA `(.L_x_30) ;  /* 0x0000000800189947 */ /* 0x000fea0003800000 */
[----:B------:R-:W-:Y:S01]  /*05d0*/  IMAD.MOV.U32 R15, RZ, RZ, R7 ;  /* 0x000000ffff0f7224 */ /* 0x000fe200078e0007 */
[----:B------:R-:W0:Y:S01]  /*05e0*/  LDCU UR16, c[0x0][0x398] ;  /* 0x00007300ff1077ac */ /* 0x000e220008000800 */
[----:B------:R-:W1:Y:S01]  /*05f0*/  LDCU UR11, c[0x0][0x390] ;  /* 0x00007200ff0b77ac */ /* 0x000e620008000800 */
[----:B------:R-:W2:Y:S01]  /*0600*/  LDCU.64 UR14, c[0x0][0x380] ;  /* 0x00007000ff0e77ac */ /* 0x000ea20008000a00 */
[----:B------:R-:W-:Y:S01]  /*0610*/  UMOV UR6, UR9 ;  /* 0x0000000900067c82 */ /* 0x000fe20008000000 */
[----:B------:R-:W-:-:S05]  /*0620*/  UMOV UR7, UR5 ;  /* 0x0000000500077c82 */ /* 0x000fca0008000000 */
.L_x_31:
[----:B------:R-:W-:Y:S02]  /*0630*/  VIADDMNMX R2, R15, 0x1, RZ, !PT ;  /* 0x000000010f027846 */ /* 0x000fe400078001ff */
[----:B------:R-:W-:Y:S02]  /*0640*/  VIMNMX R0, PT, PT, RZ, R15, !PT ;  /* 0x0000000fff007248 */ /* 0x000fe40007fe0100 */
[----:B------:R-:W-:Y:S02]  /*0650*/  VIMNMX R2, PT, PT, R13, R2, PT ;  /* 0x000000020d027248 */ /* 0x000fe40003fe0100 */
[----:B------:R-:W-:Y:S02]  /*0660*/  VIADDMNMX R4, R15, 0x2, RZ, !PT ;  /* 0x000000020f047846 */ /* 0x000fe400078001ff */
[----:B------:R-:W-:Y:S01]  /*0670*/  VIMNMX R0, PT, PT, R13, R0, PT ;  /* 0x000000000d007248 */ /* 0x000fe20003fe0100 */
[----:B-1----:R-:W-:Y:S01]  /*0680*/  IMAD R2, R5, UR11, R2 ;  /* 0x0000000b05027c24 */ /* 0x002fe2000f8e0202 */
[----:B------:R-:W-:-:S02]  /*0690*/  VIADDMNMX R6, R15, 0x3, RZ, !PT ;  /* 0x000000030f067846 */ /* 0x000fc400078001ff */
[----:B------:R-:W-:Y:S01]  /*06a0*/  VIMNMX R4, PT, PT, R13, R4, PT ;  /* 0x000000040d047248 */ /* 0x000fe20003fe0100 */
[----:B------:R-:W-:Y:S01]  /*06b0*/  IMAD R0, R5, UR11, R0 ;  /* 0x0000000b05007c24 */ /* 0x000fe2000f8e0200 */
[----:B------:R-:W-:Y:S01]  /*06c0*/  VIADDMNMX R8, R15, 0x4, RZ, !PT ;  /* 0x000000040f087846 */ /* 0x000fe200078001ff */
[--C-:B0-----:R-:W-:Y:S01]  /*06d0*/  IMAD R2, R2, UR16, R11.reuse ;  /* 0x0000001002027c24 */ /* 0x101fe2000f8e020b */
[----:B------:R-:W-:Y:S01]  /*06e0*/  VIMNMX R6, PT, PT, R13, R6, PT ;  /* 0x000000060d067248 */ /* 0x000fe20003fe0100 */
[----:B------:R-:W-:Y:S01]  /*06f0*/  IMAD R4, R5, UR11, R4 ;  /* 0x0000000b05047c24 */ /* 0x000fe2000f8e0204 */
[----:B------:R-:W-:Y:S01]  /*0700*/  VIMNMX R8, PT, PT, R13, R8, PT ;  /* 0x000000080d087248 */ /* 0x000fe20003fe0100 */
[--C-:B------:R-:W-:Y:S01]  /*0710*/  IMAD R0, R0, UR16, R11.reuse ;  /* 0x0000001000007c24 */ /* 0x100fe2000f8e020b */
[----:B--2---:R-:W-:Y:S01]  /*0720*/  IADD3 R28, P2, PT, R2, UR14, RZ ;  /* 0x0000000e021c7c10 */ /* 0x004fe2000ff5e0ff */
[C---:B------:R-:W-:Y:S02]  /*0730*/  IMAD R6, R5.reuse, UR11, R6 ;  /* 0x0000000b05067c24 */ /* 0x040fe4000f8e0206 */
[--C-:B------:R-:W-:Y:S01]  /*0740*/  IMAD R4, R4, UR16, R11.reuse ;  /* 0x0000001004047c24 */ /* 0x100fe2000f8e020b */
[----:B------:R-:W-:Y:S01]  /*0750*/  IADD3 R32, P1, PT, R0, UR14, RZ ;  /* 0x0000000e00207c10 */ /* 0x000fe2000ff3e0ff */
[----:B------:R-:W-:Y:S01]  /*0760*/  IMAD R8, R5, UR11, R8 ;  /* 0x0000000b05087c24 */ /* 0x000fe2000f8e0208 */
[----:B------:R-:W-:Y:S01]  /*0770*/  LEA.HI.X.SX32 R29, R2, UR15, 0x1, P2 ;  /* 0x0000000f021d7c11 */ /* 0x000fe200090f0eff */
[--C-:B------:R-:W-:Y:S01]  /*0780*/  IMAD R6, R6, UR16, R11.reuse ;  /* 0x0000001006067c24 */ /* 0x100fe2000f8e020b */
[----:B------:R-:W-:Y:S01]  /*0790*/  IADD3 R20, P2, PT, R4, UR14, RZ ;  /* 0x0000000e04147c10 */ /* 0x000fe2000ff5e0ff */
[----:B------:R-:W-:Y:S01]  /*07a0*/  IMAD R8, R8, UR16, R11 ;  /* 0x0000001008087c24 */ /* 0x000fe2000f8e020b */
[----:B------:R-:W-:Y:S01]  /*07b0*/  LEA.HI.X.SX32 R33, R0, UR15, 0x1, P1 ;  /* 0x0000000f00217c11 */ /* 0x000fe200088f0eff */
[----:B------:R-:W2:Y:S01]  /*07c0*/  LDG.E.U8 R28, desc[UR12][R28.64] ;  /* 0x0000000c1c1c7981 */ /* 0x000ea2000c1e1100 */
[----:B------:R-:W-:-:S02]  /*07d0*/  IADD3 R18, P1, PT, R6, UR14, RZ ;  /* 0x0000000e06127c10 */ /* 0x000fc4000ff3e0ff */
[----:B------:R-:W-:Y:S01]  /*07e0*/  LEA.HI.X.SX32 R21, R4, UR15, 0x1, P2 ;  /* 0x0000000f04157c11 */ /* 0x000fe200090f0eff */
[----:B------:R-:W2:Y:S01]  /*07f0*/  LDG.E.U8 R32, desc[UR12][R32.64] ;  /* 0x0000000c20207981 */ /* 0x000ea2000c1e1100 */
[C---:B------:R-:W-:Y:S02]  /*0800*/  VIADDMNMX R2, R15.reuse, 0x5, RZ, !PT ;  /* 0x000000050f027846 */ /* 0x040fe400078001ff */
[----:B------:R-:W-:Y:S01]  /*0810*/  IADD3 R16, P2, PT, R8, UR14, RZ ;  /* 0x0000000e08107c10 */ /* 0x000fe2000ff5e0ff */
[----:B------:R0:W3:Y:S01]  /*0820*/  LDG.E.U8 R0, desc[UR12][R20.64] ;  /* 0x0000000c14007981 */ /* 0x0000e2000c1e1100 */
[----:B------:R-:W-:Y:S02]  /*0830*/  LEA.HI.X.SX32 R19, R6, UR15, 0x1, P1 ;  /* 0x0000000f06137c11 */ /* 0x000fe400088f0eff */
[C---:B------:R-:W-:Y:S02]  /*0840*/  VIADDMNMX R6, R15.reuse, 0x6, RZ, !PT ;  /* 0x000000060f067846 */ /* 0x040fe400078001ff */
[----:B------:R-:W-:-:S02]  /*0850*/  VIADDMNMX R10, R15, 0x7, RZ, !PT ;  /* 0x000000070f0a7846 */ /* 0x000fc400078001ff */
[C---:B------:R-:W-:Y:S02]  /*0860*/  VIMNMX R4, PT, PT, R13.reuse, R2, PT ;  /* 0x000000020d047248 */ /* 0x040fe40003fe0100 */
[----:B------:R-:W-:Y:S01]  /*0870*/  LEA.HI.X.SX32 R17, R8, UR15, 0x1, P2 ;  /* 0x0000000f08117c11 */ /* 0x000fe200090f0eff */
[----:B------:R-:W3:Y:S01]  /*0880*/  LDG.E.U8 R2, desc[UR12][R18.64] ;  /* 0x0000000c12027981 */ /* 0x000ee2000c1e1100 */
[----:B------:R-:W-:Y:S01]  /*0890*/  VIMNMX R8, PT, PT, R13, R6, PT ;  /* 0x000000060d087248 */ /* 0x000fe20003fe0100 */
[----:B------:R-:W-:Y:S01]  /*08a0*/  IMAD R6, R5, UR11, R4 ;  /* 0x0000000b05067c24 */ /* 0x000fe2000f8e0204 */
[----:B------:R-:W-:Y:S01]  /*08b0*/  VIMNMX R10, PT, PT, R13, R10, PT ;  /* 0x0000000a0d0a7248 */ /* 0x000fe20003fe0100 */
[----:B------:R1:W4:Y:S01]  /*08c0*/  LDG.E.U8 R4, desc[UR12][R16.64] ;  /* 0x0000000c10047981 */ /* 0x000322000c1e1100 */
[----:B------:R-:W-:Y:S01]  /*08d0*/  VIADDMNMX R14, R15, 0x8, RZ, !PT ;  /* 0x000000080f0e7846 */ /* 0x000fe200078001ff */
[----:B------:R-:W-:Y:S01]  /*08e0*/  IMAD R8, R5, UR11, R8 ;  /* 0x0000000b05087c24 */ /* 0x000fe2000f8e0208 */
[----:B0-----:R-:W-:Y:S01]  /*08f0*/  VIADDMNMX R20, R15, 0x9, RZ, !PT ;  /* 0x000000090f147846 */ /* 0x001fe200078001ff */
[----:B------:R-:W-:Y:S01]  /*0900*/  IMAD R12, R5, UR11, R10 ;  /* 0x0000000b050c7c24 */ /* 0x000fe2000f8e020a */
[C---:B------:R-:W-:Y:S01]  /*0910*/  VIMNMX R14, PT, PT, R13.reuse, R14, PT ;  /* 0x0000000e0d0e7248 */ /* 0x040fe20003fe0100 */
[--C-:B------:R-:W-:Y:S01]  /*0920*/  IMAD R6, R6, UR16, R11.reuse ;  /* 0x0000001006067c24 */ /* 0x100fe2000f8e020b */
[----:B------:R-:W-:Y:S01]  /*0930*/  VIMNMX R20, PT, PT, R13, R20, PT ;  /* 0x000000140d147248 */ /* 0x000fe20003fe0100 */
[----:B------:R-:W-:-:S02]  /*0940*/  IMAD R10, R8, UR16, R11 ;  /* 0x00000010080a7c24 */ /* 0x000fc4000f8e020b */
[--C-:B------:R-:W-:Y:S01]  /*0950*/  IMAD R8, R12, UR16, R11.reuse ;  /* 0x000000100c087c24 */ /* 0x100fe2000f8e020b */
[----:B------:R-:W-:Y:S01]  /*0960*/  IADD3 R24, P1, PT, R6, UR14, RZ ;  /* 0x0000000e06187c10 */ /* 0x000fe2000ff3e0ff */
[C---:B------:R-:W-:Y:S01]  /*0970*/  IMAD R12, R5.reuse, UR11, R14 ;  /* 0x0000000b050c7c24 */ /* 0x040fe2000f8e020e */
[----:B------:R-:W-:Y:S01]  /*0980*/  IADD3 R22, P2, PT, R10, UR14, RZ ;  /* 0x0000000e0a167c10 */ /* 0x000fe2000ff5e0ff */
[----:B------:R-:W-:Y:S01]  /*0990*/  IMAD R14, R5, UR11, R20 ;  /* 0x0000000b050e7c24 */ /* 0x000fe2000f8e0214 */
[----:B------:R-:W-:Y:S02]  /*09a0*/  VIADDMNMX R20, R15, 0xa, RZ, !PT ;  /* 0x0000000a0f147846 */ /* 0x000fe400078001ff */
[----:B------:R-:W-:Y:S02]  /*09b0*/  LEA.HI.X.SX32 R25, R6, UR15, 0x1, P1 ;  /* 0x0000000f06197c11 */ /* 0x000fe400088f0eff */
[----:B------:R-:W-:Y:S01]  /*09c0*/  VIMNMX R26, PT, PT, R13, R20, PT ;  /* 0x000000140d1a7248 */ /* 0x000fe20003fe0100 */
[----:B------:R-:W-:Y:S01]  /*09d0*/  IMAD R12, R12, UR16, R11 ;  /* 0x000000100c0c7c24 */ /* 0x000fe2000f8e020b */
[----:B-1----:R-:W-:Y:S01]  /*09e0*/  IADD3 R16, P1, PT, R8, UR14, RZ ;  /* 0x0000000e08107c10 */ /* 0x002fe2000ff3e0ff */
[----:B------:R0:W4:Y:S01]  /*09f0*/  LDG.E.U8 R6, desc[UR12][R24.64] ;  /* 0x0000000c18067981 */ /* 0x000122000c1e1100 */
[----:B------:R-:W-:Y:S01]  /*0a00*/  LEA.HI.X.SX32 R23, R10, UR15, 0x1, P2 ;  /* 0x0000000f0a177c11 */ /* 0x000fe200090f0eff */
[----:B------:R-:W-:Y:S01]  /*0a10*/  IMAD R26, R5, UR11, R26 ;  /* 0x0000000b051a7c24 */ /* 0x000fe2000f8e021a */
[----:B------:R-:W-:-:S02]  /*0a20*/  VIADDMNMX R36, R15, 0xc, RZ, !PT ;  /* 0x0000000c0f247846 */ /* 0x000fc400078001ff */
[----:B------:R-:W-:Y:S01]  /*0a30*/  LEA.HI.X.SX32 R17, R8, UR15, 0x1, P1 ;  /* 0x0000000f08117c11 */ /* 0x000fe200088f0eff */
[----:B------:R-:W-:Y:S01]  /*0a40*/  IMAD R14, R14, UR16, R11 ;  /* 0x000000100e0e7c24 */ /* 0x000fe2000f8e020b */
[----:B------:R1:W5:Y:S01]  /*0a50*/  LDG.E.U8 R8, desc[UR12][R22.64] ;  /* 0x0000000c16087981 */ /* 0x000362000c1e1100 */
[----:B0-----:R-:W-:-:S03]  /*0a60*/  VIADDMNMX R24, R15, 0xb, RZ, !PT ;  /* 0x0000000b0f187846 */ /* 0x001fc600078001ff */
[----:B------:R0:W5:Y:S01]  /*0a70*/  LDG.E.U8 R10, desc[UR12][R16.64] ;  /* 0x0000000c100a7981 */ /* 0x000162000c1e1100 */
[----:B------:R-:W-:Y:S02]  /*0a80*/  IADD3 R18, P1, PT, R12, UR14, RZ ;  /* 0x0000000e0c127c10 */ /* 0x000fe4000ff3e0ff */
[C---:B------:R-:W-:Y:S02]  /*0a90*/  VIMNMX R24, PT, PT, R13.reuse, R24, PT ;  /* 0x000000180d187248 */ /* 0x040fe40003fe0100 */
[----:B------:R-:W-:Y:S01]  /*0aa0*/  VIMNMX R36, PT, PT, R13, R36, PT ;  /* 0x000000240d247248 */ /* 0x000fe20003fe0100 */
[--C-:B-1----:R-:W-:Y:S01]  /*0ab0*/  IMAD R22, R26, UR16, R11.reuse ;  /* 0x000000101a167c24 */ /* 0x102fe2000f8e020b */
[----:B------:R-:W-:Y:S01]  /*0ac0*/  LEA.HI.X.SX32 R19, R12, UR15, 0x1, P1 ;  /* 0x0000000f0c137c11 */ /* 0x000fe200088f0eff */
[C---:B------:R-:W-:Y:S01]  /*0ad0*/  IMAD R24, R5.reuse, UR11, R24 ;  /* 0x0000000b05187c24 */ /* 0x040fe2000f8e0218 */
[----:B------:R-:W-:Y:S01]  /*0ae0*/  IADD3 R20, P2, PT, R14, UR14, RZ ;  /* 0x0000000e0e147c10 */ /* 0x000fe2000ff5e0ff */
[----:B------:R-:W-:Y:S01]  /*0af0*/  IMAD R36, R5, UR11, R36 ;  /* 0x0000000b05247c24 */ /* 0x000fe2000f8e0224 */
[----:B0-----:R-:W-:Y:S01]  /*0b00*/  IADD3 R16, P1, PT, R22, UR14, RZ ;  /* 0x0000000e16107c10 */ /* 0x001fe2000ff3e0ff */
[----:B------:R-:W5:Y:S01]  /*0b10*/  LDG.E.U8 R12, desc[UR12][R18.64] ;  /* 0x0000000c120c7981 */ /* 0x000f62000c1e1100 */
[----:B------:R-:W-:Y:S01]  /*0b20*/  VIADDMNMX R26, R15, 0xd, RZ, !PT ;  /* 0x0000000d0f1a7846 */ /* 0x000fe200078001ff */
[----:B------:R-:W-:Y:S01]  /*0b30*/  IMAD R23, R36, UR16, R11 ;  /* 0x0000001024177c24 */ /* 0x000fe2000f8e020b */
[----:B------:R-:W-:-:S02]  /*0b40*/  LEA.HI.X.SX32 R21, R14, UR15, 0x1, P2 ;  /* 0x0000000f0e157c11 */ /* 0x000fc400090f0eff */
[----:B------:R-:W-:Y:S01]  /*0b50*/  LEA.HI.X.SX32 R17, R22, UR15, 0x1, P1 ;  /* 0x0000000f16117c11 */ /* 0x000fe200088f0eff */
[----:B------:R-:W-:Y:S01]  /*0b60*/  IMAD R22, R24, UR16, R11 ;  /* 0x0000001018167c24 */ /* 0x000fe2000f8e020b */
[----:B------:R-:W-:Y:S01]  /*0b70*/  VIMNMX R24, PT, PT, R13, R26, PT ;  /* 0x0000001a0d187248 */ /* 0x000fe20003fe0100 */
[----:B------:R0:W5:Y:S04]  /*0b80*/  LDG.E.U8 R14, desc[UR12][R20.64] ;  /* 0x0000000c140e7981 */ /* 0x000168000c1e1100 */
[----:B------:R-:W-:Y:S01]  /*0b90*/  IMAD R24, R5, UR11, R24 ;  /* 0x0000000b05187c24 */ /* 0x000fe2000f8e0218 */
[----:B------:R1:W5:Y:S01]  /*0ba0*/  LDG.E.U8 R16, desc[UR12][R16.64] ;  /* 0x0000000c10107981 */ /* 0x000362000c1e1100 */
[----:B0-----:R-:W-:-:S04]  /*0bb0*/  IADD3 R20, P2, PT, R23, UR14, RZ ;  /* 0x0000000e17147c10 */ /* 0x001fc8000ff5e0ff */
[----:B------:R-:W-:Y:S01]  /*0bc0*/  LEA.HI.X.SX32 R21, R23, UR15, 0x1, P2 ;  /* 0x0000000f17157c11 */ /* 0x000fe200090f0eff */
[----:B------:R-:W-:Y:S01]  /*0bd0*/  IMAD R23, R24, UR16, R11 ;  /* 0x0000001018177c24 */ /* 0x000fe2000f8e020b */
[----:B------:R-:W-:Y:S02]  /*0be0*/  VIADDMNMX R24, R15, 0xe, RZ, !PT ;  /* 0x0000000e0f187846 */ /* 0x000fe400078001ff */
[----:B------:R-:W-:Y:S01]  /*0bf0*/  IADD3 R18, P1, PT, R22, UR14, RZ ;  /* 0x0000000e16127c10 */ /* 0x000fe2000ff3e0ff */
[----:B------:R-:W5:Y:S01]  /*0c00*/  LDG.E.U8 R20, desc[UR12][R20.64] ;  /* 0x0000000c14147981 */ /* 0x000f62000c1e1100 */
[----:B------:R-:W-:Y:S02]  /*0c10*/  VIMNMX R24, PT, PT, R13, R24, PT ;  /* 0x000000180d187248 */ /* 0x000fe40003fe0100 */
[----:B------:R-:W-:-:S03]  /*0c20*/  VIADDMNMX R26, R15, 0xf, RZ, !PT ;  /* 0x0000000f0f1a7846 */ /* 0x000fc600078001ff */
[----:B------:R-:W-:Y:S01]  /*0c30*/  IMAD R24, R5, UR11, R24 ;  /* 0x0000000b05187c24 */ /* 0x000fe2000f8e0218 */
[----:B------:R-:W-:Y:S02]  /*0c40*/  LEA.HI.X.SX32 R19, R22, UR15, 0x1, P1 ;  /* 0x0000000f16137c11 */ /* 0x000fe400088f0eff */
[----:B------:R-:W-:Y:S01]  /*0c50*/  IADD3 R22, P1, PT, R23, UR14, RZ ;  /* 0x0000000e17167c10 */ /* 0x000fe2000ff3e0ff */
[----:B-1----:R-:W-:Y:S01]  /*0c60*/  IMAD R17, R24, UR16, R11 ;  /* 0x0000001018117c24 */ /* 0x002fe2000f8e020b */
[----:B------:R-:W-:Y:S01]  /*0c70*/  VIMNMX R26, PT, PT, R13, R26, PT ;  /* 0x0000001a0d1a7248 */ /* 0x000fe20003fe0100 */
[----:B------:R-:W5:Y:S01]  /*0c80*/  LDG.E.U8 R18, desc[UR12][R18.64] ;  /* 0x0000000c12127981 */ /* 0x000f62000c1e1100 */
[----:B------:R-:W-:Y:S02]  /*0c90*/  LEA.HI.X.SX32 R23, R23, UR15, 0x1, P1 ;  /* 0x0000000f17177c11 */ /* 0x000fe400088f0eff */
[----:B------:R-:W-:Y:S01]  /*0ca0*/  IADD3 R24, P1, PT, R17, UR14, RZ ;  /* 0x0000000e11187c10 */ /* 0x000fe2000ff3e0ff */
[----:B------:R-:W-:-:S02]  /*0cb0*/  IMAD R26, R5, UR11, R26 ;  /* 0x0000000b051a7c24 */ /* 0x000fc4000f8e021a */
[----:B------:R-:W5:Y:S01]  /*0cc0*/  LDG.E.U8 R22, desc[UR12][R22.64] ;  /* 0x0000000c16167981 */ /* 0x000f62000c1e1100 */
[----:B------:R-:W-:Y:S01]  /*0cd0*/  LEA.HI.X.SX32 R25, R17, UR15, 0x1, P1 ;  /* 0x0000000f11197c11 */ /* 0x000fe200088f0eff */
[----:B------:R-:W-:-:S04]  /*0ce0*/  IMAD R17, R26, UR16, R11 ;  /* 0x000000101a117c24 */ /* 0x000fc8000f8e020b */
[----:B------:R-:W5:Y:S01]  /*0cf0*/  LDG.E.U8 R24, desc[UR12][R24.64] ;  /* 0x0000000c18187981 */ /* 0x000f62000c1e1100 */
[----:B------:R-:W-:-:S04]  /*0d00*/  IADD3 R26, P1, PT, R17, UR14, RZ ;  /* 0x0000000e111a7c10 */ /* 0x000fc8000ff3e0ff */
[----:B------:R-:W-:-:S05]  /*0d10*/  LEA.HI.X.SX32 R27, R17, UR15, 0x1, P1 ;  /* 0x0000000f111b7c11 */ /* 0x000fca00088f0eff */
[----:B------:R-:W5:Y:S01]  /*0d20*/  LDG.E.U8 R26, desc[UR12][R26.64] ;  /* 0x0000000c1a1a7981 */ /* 0x000f62000c1e1100 */
[----:B------:R-:W-:Y:S01]  /*0d30*/  LOP3.LUT R30, R30, 0xff, RZ, 0xc0, !PT ;  /* 0x000000ff1e1e7812 */ /* 0x000fe200078ec0ff */
[----:B------:R-:W-:-:S04]  /*0d40*/  UIADD3 UR6, UPT, UPT, UR6, 0x10, URZ ;  /* 0x0000001006067890 */ /* 0x000fc8000fffe0ff */
[----:B------:R-:W-:Y:S01]  /*0d50*/  UISETP.NE.AND UP0, UPT, UR6, URZ, UPT ;  /* 0x000000ff0600728c */ /* 0x000fe2000bf05270 */
[----:B------:R-:W-:Y:S01]  /*0d60*/  VIADD R15, R15, 0x10 ;  /* 0x000000100f0f7836 */ /* 0x000fe20000000000 */
[----:B------:R-:W-:Y:S01]  /*0d70*/  UIADD3 UR7, UPT, UPT, UR7, 0x10, URZ ;  /* 0x0000001007077890 */ /* 0x000fe2000fffe0ff */
[----:B--2---:R-:W-:-:S04]  /*0d80*/  VIMNMX3.U16x2 R28, R32, R30, R28, !PT ;  /* 0x0000001e201c720f */ /* 0x004fc8000780021c */
[----:B---3--:R-:W-:-:S04]  /*0d90*/  VIMNMX3.U16x2 R2, R0, R28, R2, !PT ;  /* 0x0000001c0002720f */ /* 0x008fc80007800202 */
[----:B----4-:R-:W-:-:S04]  /*0da0*/  VIMNMX3.U16x2 R4, R4, R2, R6, !PT ;  /* 0x000000020404720f */ /* 0x010fc80007800206 */
[----:B-----5:R-:W-:-:S04]  /*0db0*/  VIMNMX3.U16x2 R6, R8, R4, R10, !PT ;  /* 0x000000040806720f */ /* 0x020fc8000780020a */
[----:B------:R-:W-:-:S04]  /*0dc0*/  VIMNMX3.U16x2 R8, R12, R6, R14, !PT ;  /* 0x000000060c08720f */ /* 0x000fc8000780020e */
[----:B------:R-:W-:-:S04]  /*0dd0*/  VIMNMX3.U16x2 R10, R16, R8, R18, !PT ;  /* 0x00000008100a720f */ /* 0x000fc80007800212 */
[----:B------:R-:W-:-:S04]  /*0de0*/  VIMNMX3.U16x2 R12, R20, R10, R22, !PT ;  /* 0x0000000a140c720f */ /* 0x000fc80007800216 */
[----:B------:R-:W-:-:S04]  /*0df0*/  VIMNMX3.U16x2 R12, R24, R12, R26, !PT ;  /* 0x0000000c180c720f */ /* 0x000fc8000780021a */
[----:B------:R-:W-:Y:S01]  /*0e00*/  PRMT R30, R12, 0x7610, R30 ;  /* 0x000076100c1e7816 */ /* 0x000fe2000000001e */
[----:B------:R-:W-:Y:S06]  /*0e10*/  BRA.U UP0, `(.L_x_31) ;  /* 0xfffffff900047547 */ /* 0x000fec000b83ffff */
[----:B------:R-:W-:-:S12]  /*0e20*/  UIADD3 UR6, UPT, UPT, UR7, -0x7, URZ ;  /* 0xfffffff907067890 */ /* 0x000fd8000fffe0ff */
.L_x_30:
[----:B------:R-:W-:Y:S05]  /*0e30*/  BRA.U !UP1, `(.L_x_32) ;  /* 0x00000005090c7547 */ /* 0x000fea000b800000 */
[----:B------:R-:W0:Y:S01]  /*0e40*/  LDCU UR7, c[0x0][0x390] ;  /* 0x00007200ff0777ac */ /* 0x000e220008000800 */
[----:B------:R-:W-:Y:S01]  /*0e50*/  VIADD R0, R34, UR6 ;  /* 0x0000000622007c36 */ /* 0x000fe20008000000 */
[----:B------:R-:W1:Y:S04]  /*0e60*/  LDCU UR11, c[0x0][0x398] ;  /* 0x00007300ff0b77ac */ /* 0x000e680008000800 */
[----:B------:R-:W-:Y:S01]  /*0e70*/  VIMNMX R2, PT, PT, RZ, R0, !PT ;  /* 0x00000000ff027248 */ /* 0x000fe20007fe0100 */
[----:B------:R-:W2:Y:S01]  /*0e80*/  LDCU.64 UR14, c[0x0][0x380] ;  /* 0x00007000ff0e77ac */ /* 0x000ea20008000a00 */
[C---:B------:R-:W-:Y:S02]  /*0e90*/  VIADDMNMX R4, R0.reuse, 0x1, RZ, !PT ;  /* 0x0000000100047846 */ /* 0x040fe400078001ff */
[----:B------:R-:W-:-:S02]  /*0ea0*/  VIADDMNMX R6, R0, 0x2, RZ, !PT ;  /* 0x0000000200067846 */ /* 0x000fc400078001ff */
[C---:B------:R-:W-:Y:S02]  /*0eb0*/  VIADDMNMX R8, R0.reuse, 0x3, RZ, !PT ;  /* 0x0000000300087846 */ /* 0x040fe400078001ff */
[C---:B------:R-:W-:Y:S02]  /*0ec0*/  VIADDMNMX R10, R0.reuse, 0x4, RZ, !PT ;  /* 0x00000004000a7846 */ /* 0x040fe400078001ff */
[C---:B------:R-:W-:Y:S02]  /*0ed0*/  VIADDMNMX R12, R0.reuse, 0x5, RZ, !PT ;  /* 0x00000005000c7846 */ /* 0x040fe400078001ff */
[C---:B------:R-:W-:Y:S02]  /*0ee0*/  VIMNMX R2, PT, PT, R13.reuse, R2, PT ;  /* 0x000000020d027248 */ /* 0x040fe40003fe0100 */
[----:B------:R-:W-:Y:S02]  /*0ef0*/  VIMNMX R4, PT, PT, R13, R4, PT ;  /* 0x000000040d047248 */ /* 0x000fe40003fe0100 */
[C---:B------:R-:W-:Y:S01]  /*0f00*/  VIADDMNMX R14, R0.reuse, 0x6, RZ, !PT ;  /* 0x00000006000e7846 */ /* 0x040fe200078001ff */
[C---:B0-----:R-:W-:Y:S01]  /*0f10*/  IMAD R2, R5.reuse, UR7, R2 ;  /* 0x0000000705027c24 */ /* 0x041fe2000f8e0202 */
[----:B------:R-:W-:Y:S01]  /*0f20*/  VIADDMNMX R0, R0, 0x7, RZ, !PT ;  /* 0x0000000700007846 */ /* 0x000fe200078001ff */
[----:B------:R-:W-:Y:S01]  /*0f30*/  IMAD R4, R5, UR7, R4 ;  /* 0x0000000705047c24 */ /* 0x000fe2000f8e0204 */
[C---:B------:R-:W-:Y:S01]  /*0f40*/  VIMNMX R6, PT, PT, R13.reuse, R6, PT ;  /* 0x000000060d067248 */ /* 0x040fe20003fe0100 */
[----:B-1----:R-:W-:Y:S01]  /*0f50*/  IMAD R15, R2, UR11, R11 ;  /* 0x0000000b020f7c24 */ /* 0x002fe2000f8e020b */
[----:B------:R-:W-:-:S02]  /*0f60*/  VIMNMX R8, PT, PT, R13, R8, PT ;  /* 0x000000080d087248 */ /* 0x000fc40003fe0100 */
[C---:B------:R-:W-:Y:S02]  /*0f70*/  VIMNMX R10, PT, PT, R13.reuse, R10, PT ;  /* 0x0000000a0d0a7248 */ /* 0x040fe40003fe0100 */
[----:B------:R-:W-:Y:S01]  /*0f80*/  VIMNMX R12, PT, PT, R13, R12, PT ;  /* 0x0000000c0d0c7248 */ /* 0x000fe20003fe0100 */
[----:B------:R-:W-:Y:S01]  /*0f90*/  IMAD R8, R5, UR7, R8 ;  /* 0x0000000705087c24 */ /* 0x000fe2000f8e0208 */
[----:B------:R-:W-:Y:S01]  /*0fa0*/  VIMNMX R18, PT, PT, R13, R0, PT ;  /* 0x000000000d127248 */ /* 0x000fe20003fe0100 */
[----:B------:R-:W-:Y:S01]  /*0fb0*/  IMAD R0, R5, UR7, R6 ;  /* 0x0000000705007c24 */ /* 0x000fe2000f8e0206 */
[----:B------:R-:W-:Y:S01]  /*0fc0*/  VIMNMX R16, PT, PT, R13, R14, PT ;  /* 0x0000000e0d107248 */ /* 0x000fe20003fe0100 */
[----:B------:R-:W-:Y:S01]  /*0fd0*/  IMAD R6, R5, UR7, R10 ;  /* 0x0000000705067c24 */ /* 0x000fe2000f8e020a */
[----:B--2---:R-:W-:Y:S01]  /*0fe0*/  IADD3 R28, P6, PT, R15, UR14, RZ ;  /* 0x0000000e0f1c7c10 */ /* 0x004fe2000ffde0ff */
[----:B------:R-:W-:Y:S02]  /*0ff0*/  IMAD R14, R5, UR7, R12 ;  /* 0x00000007050e7c24 */ /* 0x000fe4000f8e020c */
[--C-:B------:R-:W-:Y:S01]  /*1000*/  IMAD R12, R4, UR11, R11.reuse ;  /* 0x0000000b040c7c24 */ /* 0x100fe2000f8e020b */
[----:B------:R-:W-:Y:S01]  /*1010*/  LEA.HI.X.SX32 R29, R15, UR15, 0x1, P6 ;  /* 0x0000000f0f1d7c11 */ /* 0x000fe2000b0f0eff */
[----:B------:R-:W-:-:S02]  /*1020*/  IMAD R10, R8, UR11, R11 ;  /* 0x0000000b080a7c24 */ /* 0x000fc4000f8e020b */
[--C-:B------:R-:W-:Y:S02]  /*1030*/  IMAD R8, R6, UR11, R11.reuse ;  /* 0x0000000b06087c24 */ /* 0x100fe4000f8e020b */
[--C-:B------:R-:W-:Y:S01]  /*1040*/  IMAD R0, R0, UR11, R11.reuse ;  /* 0x0000000b00007c24 */ /* 0x100fe2000f8e020b */
[----:B------:R-:W-:Y:S01]  /*1050*/  IADD3 R24, P3, PT, R10, UR14, RZ ;  /* 0x0000000e0a187c10 */ /* 0x000fe2000ff7e0ff */
[--C-:B------:R-:W-:Y:S01]  /*1060*/  IMAD R6, R14, UR11, R11.reuse ;  /* 0x0000000b0e067c24 */ /* 0x100fe2000f8e020b */
[----:B------:R-:W-:Y:S01]  /*1070*/  IADD3 R14, P1, PT, R12, UR14, RZ ;  /* 0x0000000e0c0e7c10 */ /* 0x000fe2000ff3e0ff */
[C---:B------:R-:W-:Y:S01]  /*1080*/  IMAD R16, R5.reuse, UR7, R16 ;  /* 0x0000000705107c24 */ /* 0x040fe2000f8e0210 */
[----:B------:R-:W-:Y:S01]  /*1090*/  IADD3 R26, P2, PT, R0, UR14, RZ ;  /* 0x0000000e001a7c10 */ /* 0x000fe2000ff5e0ff */
[----:B------:R-:W-:Y:S01]  /*10a0*/  IMAD R18, R5, UR7, R18 ;  /* 0x0000000705127c24 */ /* 0x000fe2000f8e0212 */
[----:B------:R-:W-:Y:S01]  /*10b0*/  LEA.HI.X.SX32 R15, R12, UR15, 0x1, P1 ;  /* 0x0000000f0c0f7c11 */ /* 0x000fe200088f0eff */
[--C-:B------:R-:W-:Y:S01]  /*10c0*/  IMAD R4, R16, UR11, R11.reuse ;  /* 0x0000000b10047c24 */ /* 0x100fe2000f8e020b */
[----:B------:R-:W-:Y:S01]  /*10d0*/  IADD3 R22, P4, PT, R8, UR14, RZ ;  /* 0x0000000e08167c10 */ /* 0x000fe2000ff9e0ff */
[----:B------:R-:W-:Y:S01]  /*10e0*/  IMAD R2, R18, UR11, R11 ;  /* 0x0000000b12027c24 */ /* 0x000fe2000f8e020b */
[----:B------:R-:W-:Y:S01]  /*10f0*/  IADD3 R20, P5, PT, R6, UR14, RZ ;  /* 0x0000000e06147c10 */ /* 0x000fe2000ffbe0ff */
[----:B------:R-:W2:Y:S01]  /*1100*/  LDG.E.U8 R12, desc[UR12][R28.64] ;  /* 0x0000000c1c0c7981 */ /* 0x000ea2000c1e1100 */
[----:B------:R-:W-:-:S02]  /*1110*/  LEA.HI.X.SX32 R27, R0, UR15, 0x1, P2 ;  /* 0x0000000f001b7c11 */ /* 0x000fc400090f0eff */
[----:B------:R-:W-:Y:S01]  /*1120*/  LEA.HI.X.SX32 R25, R10, UR15, 0x1, P3 ;  /* 0x0000000f0a197c11 */ /* 0x000fe200098f0eff */
[----:B------:R-:W2:Y:S01]  /*1130*/  LDG.E.U8 R14, desc[UR12][R14.64] ;  /* 0x0000000c0e0e7981 */ /* 0x000ea2000c1e1100 */
[----:B------:R-:W-:Y:S02]  /*1140*/  IADD3 R18, P6, PT, R4, UR14, RZ ;  /* 0x0000000e04127c10 */ /* 0x000fe4000ffde0ff */
[----:B------:R-:W-:Y:S01]  /*1150*/  IADD3 R16, P1, PT, R2, UR14, RZ ;  /* 0x0000000e02107c10 */ /* 0x000fe2000ff3e0ff */
[----:B------:R-:W3:Y:S01]  /*1160*/  LDG.E.U8 R10, desc[UR12][R24.64] ;  /* 0x0000000c180a7981 */ /* 0x000ee2000c1e1100 */
[----:B------:R-:W-:Y:S02]  /*1170*/  LEA.HI.X.SX32 R23, R8, UR15, 0x1, P4 ;  /* 0x0000000f08177c11 */ /* 0x000fe4000a0f0eff */
[----:B------:R-:W-:Y:S01]  /*1180*/  LEA.HI.X.SX32 R21, R6, UR15, 0x1, P5 ;  /* 0x0000000f06157c11 */ /* 0x000fe2000a8f0eff */
[----:B------:R-:W3:Y:S01]  /*1190*/  LDG.E.U8 R8, desc[UR12][R26.64] ;  /* 0x0000000c1a087981 */ /* 0x000ee2000c1e1100 */
[----:B------:R-:W-:-:S02]  /*11a0*/  LEA.HI.X.SX32 R19, R4, UR15, 0x1, P6 ;  /* 0x0000000f04137c11 */ /* 0x000fc4000b0f0eff */
[----:B------:R-:W-:Y:S01]  /*11b0*/  LEA.HI.X.SX32 R17, R2, UR15, 0x1, P1 ;  /* 0x0000000f02117c11 */ /* 0x000fe200088f0eff */
[----:B------:R-:W4:Y:S04]  /*11c0*/  LDG.E.U8 R4, desc[UR12][R22.64] ;  /* 0x0000000c16047981 */ /* 0x000f28000c1e1100 */
[----:B------:R-:W4:Y:S04]  /*11d0*/  LDG.E.U8 R6, desc[UR12][R20.64] ;  /* 0x0000000c14067981 */ /* 0x000f28000c1e1100 */
[----:B------:R-:W5:Y:S04]  /*11e0*/  LDG.E.U8 R0, desc[UR12][R18.64] ;  /* 0x0000000c12007981 */ /* 0x000f68000c1e1100 */
[----:B------:R-:W5:Y:S01]  /*11f0*/  LDG.E.U8 R2, desc[UR12][R16.64] ;  /* 0x0000000c10027981 */ /* 0x000f62000c1e1100 */
[----:B------:R-:W-:Y:S01]  /*1200*/  LOP3.LUT R30, R30, 0xff, RZ, 0xc0, !PT ;  /* 0x000000ff1e1e7812 */ /* 0x000fe200078ec0ff */
[----:B------:R-:W-:-:S03]  /*1210*/  UIADD3 UR6, UPT, UPT, UR6, 0x8, URZ ;  /* 0x0000000806067890 */ /* 0x000fc6000fffe0ff */
[----:B--2---:R-:W-:-:S04]  /*1220*/  VIMNMX3.U16x2 R12, R12, R30, R14, !PT ;  /* 0x0000001e0c0c720f */ /* 0x004fc8000780020e */
[----:B---3--:R-:W-:-:S04]  /*1230*/  VIMNMX3.U16x2 R8, R8, R12, R10, !PT ;  /* 0x0000000c0808720f */ /* 0x008fc8000780020a */
[----:B----4-:R-:W-:-:S04]  /*1240*/  VIMNMX3.U16x2 R4, R4, R8, R6, !PT ;  /* 0x000000080404720f */ /* 0x010fc80007800206 */
[----:B-----5:R-:W-:-:S04]  /*1250*/  VIMNMX3.U16x2 R0, R0, R4, R2, !PT ;  /* 0x000000040000720f */ /* 0x020fc80007800202 */
[----:B------:R-:W-:-:S07]  /*1260*/  PRMT R30, R0, 0x7610, R30 ;  /* 0x00007610001e7816 */ /* 0x000fce000000001e */
.L_x_32:
        /* <DEDUP_REMOVED lines=8> */
[----:B------:R-:W-:Y:S02]  /*12f0*/  VIADDMNMX R0, R0, 0x3, RZ, !PT ;  /* 0x0000000300007846 */ /* 0x000fe400078001ff */
[C---:B------:R-:W-:Y:S02]  /*1300*/  VIMNMX R2, PT, PT, R13.reuse, R2, PT ;  /* 0x000000020d027248 */ /* 0x040fe40003fe0100 */
[C---:B------:R-:W-:Y:S02]  /*1310*/  VIMNMX R4, PT, PT, R13.reuse, R4, PT ;  /* 0x000000040d047248 */ /* 0x040fe40003fe0100 */
[----:B------:R-:W-:Y:S01]  /*1320*/  VIMNMX R6, PT, PT, R13, R6, PT ;  /* 0x000000060d067248 */ /* 0x000fe20003fe0100 */
[----:B0-----:R-:W-:Y:S01]  /*1330*/  IMAD R2, R5, UR7, R2 ;  /* 0x0000000705027c24 */ /* 0x001fe2000f8e0202 */
[----:B------:R-:W-:Y:S01]  /*1340*/  VIMNMX R0, PT, PT, R13, R0, PT ;  /* 0x000000000d007248 */ /* 0x000fe20003fe0100 */
[C---:B------:R-:W-:Y:S02]  /*1350*/  IMAD R4, R5.reuse, UR7, R4 ;  /* 0x0000000705047c24 */ /* 0x040fe4000f8e0204 */
[----:B------:R-:W-:-:S02]  /*1360*/  IMAD R6, R5, UR7, R6 ;  /* 0x0000000705067c24 */ /* 0x000fc4000f8e0206 */
[----:B------:R-:W-:Y:S02]  /*1370*/  IMAD R0, R5, UR7, R0 ;  /* 0x0000000705007c24 */ /* 0x000fe4000f8e0200 */
[--C-:B-1----:R-:W-:Y:S02]  /*1380*/  IMAD R2, R2, UR11, R11.reuse ;  /* 0x0000000b02027c24 */ /* 0x102fe4000f8e020b */
[--C-:B------:R-:W-:Y:S02]  /*1390*/  IMAD R4, R4, UR11, R11.reuse ;  /* 0x0000000b04047c24 */ /* 0x100fe4000f8e020b */
[--C-:B------:R-:W-:Y:S01]  /*13a0*/  IMAD R6, R6, UR11, R11.reuse ;  /* 0x0000000b06067c24 */ /* 0x100fe2000f8e020b */
[----:B--2---:R-:W-:Y:S01]  /*13b0*/  IADD3 R20, P1, PT, R2, UR14, RZ ;  /* 0x0000000e02147c10 */ /* 0x004fe2000ff3e0ff */
[----:B------:R-:W-:Y:S01]  /*13c0*/  IMAD R0, R0, UR11, R11 ;  /* 0x0000000b00007c24 */ /* 0x000fe2000f8e020b */
[----:B------:R-:W-:Y:S02]  /*13d0*/  IADD3 R18, P2, PT, R4, UR14, RZ ;  /* 0x0000000e04127c10 */ /* 0x000fe4000ff5e0ff */
[----:B------:R-:W-:-:S02]  /*13e0*/  IADD3 R16, P3, PT, R6, UR14, RZ ;  /* 0x0000000e06107c10 */ /* 0x000fc4000ff7e0ff */
[----:B------:R-:W-:Y:S02]  /*13f0*/  IADD3 R14, P4, PT, R0, UR14, RZ ;  /* 0x0000000e000e7c10 */ /* 0x000fe4000ff9e0ff */
[----:B------:R-:W-:Y:S02]  /*1400*/  LEA.HI.X.SX32 R21, R2, UR15, 0x1, P1 ;  /* 0x0000000f02157c11 */ /* 0x000fe400088f0eff */
[----:B------:R-:W-:Y:S02]  /*1410*/  LEA.HI.X.SX32 R19, R4, UR15, 0x1, P2 ;  /* 0x0000000f04137c11 */ /* 0x000fe400090f0eff */
[----:B------:R-:W-:Y:S02]  /*1420*/  LEA.HI.X.SX32 R17, R6, UR15, 0x1, P3 ;  /* 0x0000000f06117c11 */ /* 0x000fe400098f0eff */
[----:B------:R-:W-:Y:S01]  /*1430*/  LEA.HI.X.SX32 R15, R0, UR15, 0x1, P4 ;  /* 0x0000000f000f7c11 */ /* 0x000fe2000a0f0eff */
[----:B------:R-:W2:Y:S04]  /*1440*/  LDG.E.U8 R2, desc[UR12][R18.64] ;  /* 0x0000000c12027981 */ /* 0x000ea8000c1e1100 */
[----:B------:R-:W2:Y:S04]  /*1450*/  LDG.E.U8 R0, desc[UR12][R20.64] ;  /* 0x0000000c14007981 */ /* 0x000ea8000c1e1100 */
[----:B------:R-:W3:Y:S04]  /*1460*/  LDG.E.U8 R16, desc[UR12][R16.64] ;  /* 0x0000000c10107981 */ /* 0x000ee8000c1e1100 */
[----:B------:R-:W3:Y:S01]  /*1470*/  LDG.E.U8 R14, desc[UR12][R14.64] ;  /* 0x0000000c0e0e7981 */ /* 0x000ee2000c1e1100 */
[----:B------:R-:W-:Y:S01]  /*1480*/  LOP3.LUT R30, R30, 0xff, RZ, 0xc0, !PT ;  /* 0x000000ff1e1e7812 */ /* 0x000fe200078ec0ff */
[----:B------:R-:W-:-:S03]  /*1490*/  UIADD3 UR6, UPT, UPT, UR6, 0x4, URZ ;  /* 0x0000000406067890 */ /* 0x000fc6000fffe0ff */
[----:B--2---:R-:W-:-:S04]  /*14a0*/  VIMNMX3.U16x2 R8, R0, R30, R2, !PT ;  /* 0x0000001e0008720f */ /* 0x004fc80007800202 */
[----:B---3--:R-:W-:-:S04]  /*14b0*/  VIMNMX3.U16x2 R8, R16, R8, R14, !PT ;  /* 0x000000081008720f */ /* 0x008fc8000780020e */
[----:B------:R-:W-:-:S07]  /*14c0*/  PRMT R30, R8, 0x7610, R30 ;  /* 0x00007610081e7816 */ /* 0x000fce000000001e */
.L_x_33:
[----:B------:R-:W0:Y:S01]  /*14d0*/  LDC R2, c[0x0][0x390] ;  /* 0x0000e400ff027b82 */ /* 0x000e220000000800 */
[----:B------:R-:W-:Y:S01]  /*14e0*/  LOP3.LUT P1, RZ, R9, 0x1, RZ, 0xc0, !PT ;  /* 0x0000000109ff7812 */ /* 0x000fe2000782c0ff */
[----:B------:R-:W-:Y:S01]  /*14f0*/  VIADD R8, R34, UR6 ;  /* 0x0000000622087c36 */ /* 0x000fe20008000000 */
[----:B------:R-:W1:Y:S04]  /*1500*/  LDCU.64 UR6, c[0x0][0x380] ;  /* 0x00007000ff0677ac */ /* 0x000e680008000a00 */
[----:B------:R-:W-:Y:S01]  /*1510*/  VIMNMX R4, PT, PT, RZ, R8, !PT ;  /* 0x00000008ff047248 */ /* 0x000fe20007fe0100 */
[----:B------:R-:W2:Y:S03]  /*1520*/  LDC R0, c[0x0][0x398] ;  /* 0x0000e600ff007b82 */ /* 0x000ea60000000800 */
[----:B------:R-:W-:-:S03]  /*1530*/  VIMNMX R4, PT, PT, R13, R4, PT ;  /* 0x000000040d047248 */ /* 0x000fc60003fe0100 */
[C---:B------:R-:W-:Y:S02]  /*1540*/  @P1 VIADDMNMX R6, R8.reuse, 0x1, RZ, !PT ;  /* 0x0000000108061846 */ /* 0x040fe400078001ff */
[----:B------:R-:W-:Y:S02]  /*1550*/  @P1 VIADDMNMX R8, R8, 0x2, RZ, !PT ;  /* 0x0000000208081846 */ /* 0x000fe400078001ff */
[C---:B------:R-:W-:Y:S02]  /*1560*/  @P1 VIMNMX R6, PT, PT, R13.reuse, R6, PT ;  /* 0x000000060d061248 */ /* 0x040fe40003fe0100 */
[----:B------:R-:W-:Y:S01]  /*1570*/  @P1 VIMNMX R9, PT, PT, R13, R8, PT ;  /* 0x000000080d091248 */ /* 0x000fe20003fe0100 */
[CC--:B0-----:R-:W-:Y:S02]  /*1580*/  IMAD R4, R5.reuse, R2.reuse, R4 ;  /* 0x0000000205047224 */ /* 0x0c1fe400078e0204 */
[CC--:B------:R-:W-:Y:S02]  /*1590*/  @P1 IMAD R8, R5.reuse, R2.reuse, R6 ;  /* 0x0000000205081224 */ /* 0x0c0fe400078e0206 */
[----:B------:R-:W-:-:S02]  /*15a0*/  @P1 IMAD R5, R5, R2, R9 ;  /* 0x0000000205051224 */ /* 0x000fc400078e0209 */
[-CC-:B--2---:R-:W-:Y:S02]  /*15b0*/  IMAD R6, R4, R0.reuse, R11.reuse ;  /* 0x0000000004067224 */ /* 0x184fe400078e020b */
[-CC-:B------:R-:W-:Y:S02]  /*15c0*/  @P1 IMAD R9, R8, R0.reuse, R11.reuse ;  /* 0x0000000008091224 */ /* 0x180fe400078e020b */
[----:B------:R-:W-:Y:S01]  /*15d0*/  @P1 IMAD R10, R5, R0, R11 ;  /* 0x00000000050a1224 */ /* 0x000fe200078e020b */
[C---:B-1----:R-:W-:Y:S02]  /*15e0*/  IADD3 R4, P2, PT, R6.reuse, UR6, RZ ;  /* 0x0000000606047c10 */ /* 0x042fe4000ff5e0ff */
[----:B------:R-:W-:Y:S02]  /*15f0*/  @P1 IADD3 R8, P3, PT, R9, UR6, RZ ;  /* 0x0000000609081c10 */ /* 0x000fe4000ff7e0ff */
[----:B------:R-:W-:Y:S02]  /*1600*/  LEA.HI.X.SX32 R5, R6, UR7, 0x1, P2 ;  /* 0x0000000706057c11 */ /* 0x000fe400090f0eff */
[----:B------:R-:W-:-:S02]  /*1610*/  @P1 IADD3 R14, P2, PT, R10, UR6, RZ ;  /* 0x000000060a0e1c10 */ /* 0x000fc4000ff5e0ff */
[----:B------:R-:W-:Y:S01]  /*1620*/  @P1 LEA.HI.X.SX32 R9, R9, UR7, 0x1, P3 ;  /* 0x0000000709091c11 */ /* 0x000fe200098f0eff */
[----:B------:R-:W2:Y:S01]  /*1630*/  LDG.E.U8 R4, desc[UR12][R4.64] ;  /* 0x0000000c04047981 */ /* 0x000ea2000c1e1100 */
[----:B------:R-:W-:-:S03]  /*1640*/  @P1 LEA.HI.X.SX32 R15, R10, UR7, 0x1, P2 ;  /* 0x000000070a0f1c11 */ /* 0x000fc600090f0eff */
[----:B------:R-:W3:Y:S04]  /*1650*/  @P1 LDG.E.U8 R8, desc[UR12][R8.64] ;  /* 0x0000000c08081981 */ /* 0x000ee8000c1e1100 */
[----:B------:R-:W3:Y:S01]  /*1660*/  @P1 LDG.E.U8 R14, desc[UR12][R14.64] ;  /* 0x0000000c0e0e1981 */ /* 0x000ee2000c1e1100 */
[----:B------:R-:W-:-:S04]  /*1670*/  LOP3.LUT R30, R30, 0xff, RZ, 0xc0, !PT ;  /* 0x000000ff1e1e7812 */ /* 0x000fc800078ec0ff */
[----:B--2---:R-:W-:-:S04]  /*1680*/  VIMNMX.U16x2 R30, PT, PT, R4, R30, !PT ;  /* 0x0000001e041e7248 */ /* 0x004fc80007fe0200 */
[----:B---3--:R-:W-:-:S04]  /*1690*/  @P1 VIMNMX3.U16x2 R5, R8, R30, R14, !PT ;  /* 0x0000001e0805120f */ /* 0x008fc8000780020e */
[----:B------:R-:W-:Y:S01]  /*16a0*/  @P1 PRMT R30, R5, 0x7610, R30 ;  /* 0x00007610051e1816 */ /* 0x000fe2000000001e */
[----:B------:R-:W-:Y:S06]  /*16b0*/  @P0 BRA `(.L_x_34) ;  /* 0xffffffec00a40947 */ /* 0x000fec000383ffff */
.L_x_29:
[----:B------:R-:W0:Y:S01]  /*16c0*/  LDCU.64 UR4, c[0x0][0x388] ;  /* 0x00007100ff0477ac */ /* 0x000e220008000a00 */
[----:B------:R-:W-:-:S04]  /*16d0*/  IMAD R2, R3, R2, R34 ;  /* 0x0000000203027224 */ /* 0x000fc800078e0222 */
[----:B------:R-:W-:-:S05]  /*16e0*/  IMAD R0, R2, R0, R11 ;  /* 0x0000000002007224 */ /* 0x000fca00078e020b */
[----:B0-----:R-:W-:-:S04]  /*16f0*/  IADD3 R2, P0, PT, R0, UR4, RZ ;  /* 0x0000000400027c10 */ /* 0x001fc8000ff1e0ff */
[----:B------:R-:W-:-:S05]  /*1700*/  LEA.HI.X.SX32 R3, R0, UR5, 0x1, P0 ;  /* 0x0000000500037c11 */ /* 0x000fca00080f0eff */
[----:B------:R-:W-:Y:S01]  /*1710*/  STG.E.U8 desc[UR12][R2.64], R30 ;  /* 0x0000001e02007986 */ /* 0x000fe2000c10110c */
[----:B------:R-:W-:Y:S05]  /*1720*/  EXIT ;  /* 0x000000000000794d */ /* 0x000fea0003800000 */
.L_x_35:
        /* <DEDUP_REMOVED lines=13> */
.L_x_57:


//--------------------- .text._Z13erosionKernelPhS_iiii --------------------------
	.section	.text._Z13erosionKernelPhS_iiii,"ax",@progbits
	.align	128
        .global         _Z13erosionKernelPhS_iiii
        .type           _Z13erosionKernelPhS_iiii,@function
        .size           _Z13erosionKernelPhS_iiii,(.L_x_58 - _Z13erosionKernelPhS_iiii)
        .other          _Z13erosionKernelPhS_iiii,@"STO_CUDA_ENTRY STV_DEFAULT"
_Z13erosionKernelPhS_iiii:
.text._Z13erosionKernelPhS_iiii:
        /* <DEDUP_REMOVED lines=14> */
[----:B------:R-:W-:Y:S01]  /*00e0*/  IMAD.MOV.U32 R20, RZ, RZ, 0xff ;  /* 0x000000ffff147424 */ /* 0x000fe200078e00ff */
[----:B------:R-:W1:Y:S01]  /*00f0*/  I2F.RP R4, R7 ;  /* 0x0000000700047306 */ /* 0x000e620000209400 */
[----:B------:R-:W-:Y:S01]  /*0100*/  IABS R8, R21 ;  /* 0x0000001500087213 */ /* 0x000fe20000000000 */
[----:B------:R-:W2:Y:S06]  /*0110*/  LDCU.64 UR10, c[0x0][0x358] ;  /* 0x00006b00ff0a77ac */ /* 0x000eac0008000a00 */
[----:B-1----:R-:W1:Y:S01]  /*0120*/  MUFU.RCP R4, R4 ;  /* 0x0000000400047308 */ /* 0x002e620000001000 */
[----:B0-----:R-:W-:Y:S01]  /*0130*/  UISETP.GE.AND UP0, UPT, UR12, URZ, UPT ;  /* 0x000000ff0c00728c */ /* 0x001fe2000bf06270 */
[----:B-1----:R-:W-:-:S06]  /*0140*/  VIADD R3, R4, 0xffffffe ;  /* 0x0ffffffe04037836 */ /* 0x002fcc0000000000 */
[----:B------:R-:W0:Y:S02]  /*0150*/  F2I.FTZ.U32.TRUNC.NTZ R3, R3 ;  /* 0x0000000300037305 */ /* 0x000e24000021f000 */
[----:B0-----:R-:W-:-:S04]  /*0160*/  IMAD.MOV R2, RZ, RZ, -R3 ;  /* 0x000000ffff027224 */ /* 0x001fc800078e0a03 */
[----:B------:R-:W-:Y:S02]  /*0170*/  IMAD R5, R2, R7, RZ ;  /* 0x0000000702057224 */ /* 0x000fe400078e02ff */
[----:B------:R-:W-:-:S04]  /*0180*/  IMAD.MOV.U32 R2, RZ, RZ, RZ ;  /* 0x000000ffff027224 */ /* 0x000fc800078e00ff */
        /* <DEDUP_REMOVED lines=14> */
[----:B------:R-:W-:Y:S01]  /*0270*/  ISETP.GE.AND P2, PT, R4, RZ, PT ;  /* 0x000000ff0400720c */ /* 0x000fe20003f46270 */
[----:B------:R-:W-:Y:S02]  /*0280*/  IMAD.MOV.U32 R4, RZ, RZ, RZ ;  /* 0x000000ffff047224 */ /* 0x000fe400078e00ff */
[----:B------:R-:W0:Y:S04]  /*0290*/  F2I.FTZ.U32.TRUNC.NTZ R5, R5 ;  /* 0x0000000500057305 */ /* 0x000e28000021f000 */
[----:B------:R-:W-:-:S04]  /*02a0*/  @P0 VIADD R3, R3, 0x1 ;  /* 0x0000000103030836 */ /* 0x000fc80000000000 */
[----:B------:R-:W-:-:S04]  /*02b0*/  IMAD.MOV.U32 R7, RZ, RZ, R3 ;  /* 0x000000ffff077224 */ /* 0x000fc800078e0003 */
[----:B------:R-:W-:Y:S01]  /*02c0*/  @!P2 IMAD.MOV R7, RZ, RZ, -R7 ;  /* 0x000000ffff07a224 */ /* 0x000fe200078e0a07 */
[----:B------:R-:W-:Y:S01]  /*02d0*/  @!P1 LOP3.LUT R7, RZ, R0, RZ, 0x33, !PT ;  /* 0x00000000ff079212 */ /* 0x000fe200078e33ff */
[----:B0-----:R-:W-:-:S03]  /*02e0*/  IMAD.MOV R3, RZ, RZ, -R5 ;  /* 0x000000ffff037224 */ /* 0x001fc600078e0a05 */
[----:B------:R-:W-:Y:S01]  /*02f0*/  IABS R6, R7 ;  /* 0x0000000700067213 */ /* 0x000fe20000000000 */
[----:B------:R-:W-:Y:S01]  /*0300*/  IMAD.MOV R15, RZ, RZ, -R7 ;  /* 0x000000ffff0f7224 */ /* 0x000fe200078e0a07 */
[----:B------:R-:W-:Y:S01]  /*0310*/  ISETP.GE.AND P2, PT, R7, RZ, PT ;  /* 0x000000ff0700720c */ /* 0x000fe20003f46270 */
[----:B------:R-:W-:Y:S02]  /*0320*/  IMAD R3, R3, R2, RZ ;  /* 0x0000000203037224 */ /* 0x000fe400078e02ff */
[----:B------:R-:W-:Y:S02]  /*0330*/  IMAD R15, R0, R15, R21 ;  /* 0x0000000f000f7224 */ /* 0x000fe400078e0215 */
[----:B------:R-:W-:-:S04]  /*0340*/  IMAD.HI.U32 R4, R5, R3, R4 ;  /* 0x0000000305047227 */ /* 0x000fc800078e0004 */
[----:B------:R-:W-:-:S04]  /*0350*/  IMAD.MOV.U32 R3, RZ, RZ, R6 ;  /* 0x000000ffff037224 */ /* 0x000fc800078e0006 */
[----:B------:R-:W-:-:S04]  /*0360*/  IMAD.HI.U32 R4, R4, R3, RZ ;  /* 0x0000000304047227 */ /* 0x000fc800078e00ff */
[----:B------:R-:W-:-:S04]  /*0370*/  IMAD.MOV R5, RZ, RZ, -R4 ;  /* 0x000000ffff057224 */ /* 0x000fc800078e0a04 */
[----:B------:R-:W-:-:S05]  /*0380*/  IMAD R3, R2, R5, R3 ;  /* 0x0000000502037224 */ /* 0x000fca00078e0203 */
[----:B------:R-:W-:-:S13]  /*0390*/  ISETP.GT.U32.AND P1, PT, R2, R3, PT ;  /* 0x000000030200720c */ /* 0x000fda0003f24070 */
[----:B------:R-:W-:-:S04]  /*03a0*/  @!P1 IMAD.IADD R3, R3, 0x1, -R2 ;  /* 0x0000000103039824 */ /* 0x000fc800078e0a02 */
[----:B------:R-:W-:Y:S01]  /*03b0*/  IMAD.IADD R6, R3, 0x1, -R2 ;  /* 0x0000000103067824 */ /* 0x000fe200078e0a02 */
[----:B------:R-:W-:-:S04]  /*03c0*/  ISETP.GT.U32.AND P0, PT, R2, R3, PT ;  /* 0x000000030200720c */ /* 0x000fc80003f04070 */
[----:B------:R-:W-:-:S05]  /*03d0*/  SEL R6, R6, R3, !P0 ;  /* 0x0000000306067207 */ /* 0x000fca0004000000 */
[----:B------:R-:W-:Y:S01]  /*03e0*/  @!P2 IMAD.MOV R6, RZ, RZ, -R6 ;  /* 0x000000ffff06a224 */ /* 0x000fe200078e0a06 */
[----:B--2---:R-:W-:Y:S06]  /*03f0*/  BRA.U !UP0, `(.L_x_36) ;  /* 0x0000001108bc7547 */ /* 0x004fec000b800000 */
[----:B------:R-:W-:Y:S01]  /*0400*/  ISETP.GE.U32.AND P0, PT, R3, R2, PT ;  /* 0x000000020300720c */ /* 0x000fe20003f06070 */
[----:B------:R-:W-:Y:S01]  /*0410*/  @!P1 VIADD R4, R4, 0x1 ;  /* 0x0000000104049836 */ /* 0x000fe20000000000 */
[-C--:B------:R-:W-:Y:S01]  /*0420*/  LOP3.LUT R0, R7, R16.reuse, RZ, 0x3c, !PT ;  /* 0x0000001007007212 */ /* 0x080fe200078e3cff */
[----:B------:R-:W-:Y:S01]  /*0430*/  USHF.L.U32 UR4, UR12, 0x1, URZ ;  /* 0x000000010c047899 */ /* 0x000fe200080006ff */
[----:B------:R-:W-:Y:S01]  /*0440*/  LOP3.LUT R9, RZ, R16, RZ, 0x33, !PT ;  /* 0x00000010ff097212 */ /* 0x000fe200078e33ff */
[----:B------:R-:W-:Y:S01]  /*0450*/  UIADD3 UR8, UPT, UPT, -UR12, URZ, URZ ;  /* 0x000000ff0c087290 */ /* 0x000fe2000fffe1ff */
[----:B------:R-:W-:Y:S01]  /*0460*/  ISETP.GE.AND P2, PT, R0, RZ, PT ;  /* 0x000000ff0000720c */ /* 0x000fe20003f46270 */
[----:B------:R-:W-:Y:S01]  /*0470*/  ULOP3.LUT UR6, UR4, 0xe, URZ, 0xc0, !UPT ;  /* 0x0000000e04067892 */ /* 0x000fe2000f8ec0ff */
[----:B------:R-:W-:Y:S01]  /*0480*/  IMAD.MOV.U32 R20, RZ, RZ, 0xff ;  /* 0x000000ffff147424 */ /* 0x000fe200078e00ff */
[----:B------:R-:W-:Y:S01]  /*0490*/  ULOP3.LUT UR5, UR4, 0xfffffff0, URZ, 0xc0, !UPT ;  /* 0xfffffff004057892 */ /* 0x000fe2000f8ec0ff */
[----:B------:R-:W-:Y:S01]  /*04a0*/  VIADD R17, R17, 0xffffffff ;  /* 0xffffffff11117836 */ /* 0x000fe20000000000 */
[----:B------:R-:W-:Y:S01]  /*04b0*/  ULOP3.LUT UR4, UR4, 0x6, URZ, 0xc0, !UPT ;  /* 0x0000000604047892 */ /* 0x000fe2000f8ec0ff */
[----:B------:R-:W-:Y:S01]  /*04c0*/  VIADD R19, R16, 0xffffffff ;  /* 0xffffffff10137836 */ /* 0x000fe20000000000 */
[----:B------:R-:W-:Y:S01]  /*04d0*/  UIADD3 UR7, UPT, UPT, -UR12, 0x7, URZ ;  /* 0x000000070c077890 */ /* 0x000fe2000fffe1ff */
[----:B------:R-:W-:Y:S01]  /*04e0*/  @P0 VIADD R4, R4, 0x1 ;  /* 0x0000000104040836 */ /* 0x000fe20000000000 */
[----:B------:R-:W-:Y:S01]  /*04f0*/  ISETP.NE.AND P0, PT, R16, RZ, PT ;  /* 0x000000ff1000720c */ /* 0x000fe20003f05270 */
[----:B------:R-:W-:-:S02]  /*0500*/  UISETP.GE.U32.AND UP2, UPT, UR4, 0x3, UPT ;  /* 0x000000030400788c */ /* 0x000fc4000bf46070 */
[----:B------:R-:W-:Y:S01]  /*0510*/  UIADD3 UR9, UPT, UPT, -UR5, URZ, URZ ;  /* 0x000000ff05097290 */ /* 0x000fe2000fffe1ff */
[----:B------:R-:W-:Y:S01]  /*0520*/  @!P2 IMAD.MOV R4, RZ, RZ, -R4 ;  /* 0x000000ffff04a224 */ /* 0x000fe200078e0a04 */
[C---:B------:R-:W-:Y:S01]  /*0530*/  SEL R7, R9.reuse, R6, !P0 ;  /* 0x0000000609077207 */ /* 0x040fe20004000000 */
[----:B------:R-:W-:Y:S01]  /*0540*/  UISETP.GE.U32.AND UP1, UPT, UR6, 0x7, UPT ;  /* 0x000000070600788c */ /* 0x000fe2000bf26070 */
[----:B------:R-:W-:Y:S02]  /*0550*/  UMOV UR4, UR8 ;  /* 0x0000000800047c82 */ /* 0x000fe40008000000 */
[----:B------:R-:W-:Y:S01]  /*0560*/  SEL R9, R9, R4, !P0 ;  /* 0x0000000409097207 */ /* 0x000fe20004000000 */
[----:B------:R-:W-:-:S07]  /*0570*/  VIADD R11, R7, -UR12 ;  /* 0x8000000c070b7c36 */ /* 0x000fce0008000000 */
.L_x_41:
[----:B------:R-:W0:Y:S01]  /*0580*/  LDC R13, c[0x0][0x39c] ;  /* 0x0000e700ff0d7b82 */ /* 0x000e220000000800 */
[----:B------:R-:W-:Y:S01]  /*0590*/  VIADDMNMX R0, R9, UR4, RZ, !PT ;  /* 0x0000000409007c46 */ /* 0x000fe2000f8001ff */
[----:B------:R-:W-:-:S03]  /*05a0*/  UMOV UR5, UR8 ;  /* 0x0000000800057c82 */ /* 0x000fc60008000000 */
[----:B------:R-:W-:Y:S02]  /*05b0*/  VIMNMX R5, PT, PT, R0, R17, PT ;  /* 0x0000001100057248 */ /* 0x000fe40003fe0100 */
        /* <DEDUP_REMOVED lines=10> */
.L_x_38:
[----:B------:R-:W-:Y:S02]  /*0660*/  VIADDMNMX R2, R23, 0x1, RZ, !PT ;  /* 0x0000000117027846 */ /* 0x000fe400078001ff */
[----:B------:R-:W-:Y:S02]  /*0670*/  VIMNMX R0, PT, PT, RZ, R23, !PT ;  /* 0x00000017ff007248 */ /* 0x000fe40007fe0100 */
[-C--:B------:R-:W-:Y:S02]  /*0680*/  VIMNMX R2, PT, PT, R2, R19.reuse, PT ;  /* 0x0000001302027248 */ /* 0x080fe40003fe0100 */
[----:B------:R-:W-:-:S03]  /*0690*/  VIMNMX R0, PT, PT, R0, R19, PT ;  /* 0x0000001300007248 */ /* 0x000fc60003fe0100 */
[C---:B-1----:R-:W-:Y:S02]  /*06a0*/  IMAD R2, R5.reuse, UR14, R2 ;  /* 0x0000000e05027c24 */ /* 0x042fe4000f8e0202 */
[----:B------:R-:W-:Y:S02]  /*06b0*/  IMAD R0, R5, UR14, R0 ;  /* 0x0000000e05007c24 */ /* 0x000fe4000f8e0200 */
[--C-:B0-----:R-:W-:Y:S02]  /*06c0*/  IMAD R3, R2, UR15, R15.reuse ;  /* 0x0000000f02037c24 */ /* 0x101fe4000f8e020f */
[----:B------:R-:W-:-:S03]  /*06d0*/  IMAD R0, R0, UR15, R15 ;  /* 0x0000000f00007c24 */ /* 0x000fc6000f8e020f */
[C---:B--2---:R-:W-:Y:S02]  /*06e0*/  IADD3 R24, P2, PT, R3.reuse, UR12, RZ ;  /* 0x0000000c03187c10 */ /* 0x044fe4000ff5e0ff */
[C---:B------:R-:W-:Y:S02]  /*06f0*/  IADD3 R2, P1, PT, R0.reuse, UR12, RZ ;  /* 0x0000000c00027c10 */ /* 0x040fe4000ff3e0ff */
[----:B------:R-:W-:Y:S02]  /*0700*/  LEA.HI.X.SX32 R25, R3, UR13, 0x1, P2 ;  /* 0x0000000d03197c11 */ /* 0x000fe400090f0eff */
[----:B------:R-:W-:-:S03]  /*0710*/  LEA.HI.X.SX32 R3, R0, UR13, 0x1, P1 ;  /* 0x0000000d00037c11 */ /* 0x000fc600088f0eff */
[----:B------:R-:W2:Y:S04]  /*0720*/  LDG.E.U8 R16, desc[UR10][R24.64] ;  /* 0x0000000a18107981 */ /* 0x000ea8000c1e1100 */
[----:B------:R0:W2:Y:S01]  /*0730*/  LDG.E.U8 R18, desc[UR10][R2.64] ;  /* 0x0000000a02127981 */ /* 0x0000a2000c1e1100 */
[C---:B------:R-:W-:Y:S02]  /*0740*/  VIADDMNMX R0, R23.reuse, 0x2, RZ, !PT ;  /* 0x0000000217007846 */ /* 0x040fe400078001ff */
[----:B------:R-:W-:Y:S02]  /*0750*/  VIADDMNMX R4, R23, 0x3, RZ, !PT ;  /* 0x0000000317047846 */ /* 0x000fe400078001ff */
[-C--:B------:R-:W-:Y:S02]  /*0760*/  VIMNMX R0, PT, PT, R0, R19.reuse, PT ;  /* 0x0000001300007248 */ /* 0x080fe40003fe0100 */
[----:B------:R-:W-:-:S02]  /*0770*/  VIMNMX R4, PT, PT, R4, R19, PT ;  /* 0x0000001304047248 */ /* 0x000fc40003fe0100 */
[----:B------:R-:W-:Y:S01]  /*0780*/  VIADDMNMX R6, R23, 0x4, RZ, !PT ;  /* 0x0000000417067846 */ /* 0x000fe200078001ff */
[C---:B------:R-:W-:Y:S02]  /*0790*/  IMAD R0, R5.reuse, UR14, R0 ;  /* 0x0000000e05007c24 */ /* 0x040fe4000f8e0200 */
[C---:B------:R-:W-:Y:S01]  /*07a0*/  IMAD R4, R5.reuse, UR14, R4 ;  /* 0x0000000e05047c24 */ /* 0x040fe2000f8e0204 */
[----:B------:R-:W-:Y:S01]  /*07b0*/  VIMNMX R6, PT, PT, R6, R19, PT ;  /* 0x0000001306067248 */ /* 0x000fe20003fe0100 */
[--C-:B------:R-:W-:Y:S02]  /*07c0*/  IMAD R0, R0, UR15, R15.reuse ;  /* 0x0000000f00007c24 */ /* 0x100fe4000f8e020f */
[----:B------:R-:W-:Y:S02]  /*07d0*/  IMAD R4, R4, UR15, R15 ;  /* 0x0000000f04047c24 */ /* 0x000fe4000f8e020f */
[----:B------:R-:W-:Y:S01]  /*07e0*/  IMAD R6, R5, UR14, R6 ;  /* 0x0000000e05067c24 */ /* 0x000fe2000f8e0206 */
[----:B0-----:R-:W-:-:S02]  /*07f0*/  IADD3 R2, P1, PT, R0, UR12, RZ ;  /* 0x0000000c00027c10 */ /* 0x001fc4000ff3e0ff */
[----:B------:R-:W-:Y:S01]  /*0800*/  IADD3 R26, P2, PT, R4, UR12, RZ ;  /* 0x0000000c041a7c10 */ /* 0x000fe2000ff5e0ff */
[----:B------:R-:W-:Y:S01]  /*0810*/  IMAD R6, R6, UR15, R15 ;  /* 0x0000000f06067c24 */ /* 0x000fe2000f8e020f */
[----:B------:R-:W-:Y:S02]  /*0820*/  LEA.HI.X.SX32 R3, R0, UR13, 0x1, P1 ;  /* 0x0000000d00037c11 */ /* 0x000fe400088f0eff */
[----:B------:R-:W-:Y:S02]  /*0830*/  LEA.HI.X.SX32 R27, R4, UR13, 0x1, P2 ;  /* 0x0000000d041b7c11 */ /* 0x000fe400090f0eff */
[C---:B------:R-:W-:Y:S01]  /*0840*/  IADD3 R24, P1, PT, R6.reuse, UR12, RZ ;  /* 0x0000000c06187c10 */ /* 0x040fe2000ff3e0ff */
[----:B------:R0:W3:Y:S01]  /*0850*/  LDG.E.U8 R2, desc[UR10][R2.64] ;  /* 0x0000000a02027981 */ /* 0x0000e2000c1e1100 */
[----:B------:R-:W-:Y:S02]  /*0860*/  VIADDMNMX R4, R23, 0x5, RZ, !PT ;  /* 0x0000000517047846 */ /* 0x000fe400078001ff */
[----:B------:R-:W-:Y:S01]  /*0870*/  LEA.HI.X.SX32 R25, R6, UR13, 0x1, P1 ;  /* 0x0000000d06197c11 */ /* 0x000fe200088f0eff */
[----:B------:R-:W3:Y:S01]  /*0880*/  LDG.E.U8 R0, desc[UR10][R26.64] ;  /* 0x0000000a1a007981 */ /* 0x000ee2000c1e1100 */
[----:B------:R-:W-:-:S02]  /*0890*/  VIMNMX R4, PT, PT, R4, R19, PT ;  /* 0x0000001304047248 */ /* 0x000fc40003fe0100 */
[C---:B------:R-:W-:Y:S01]  /*08a0*/  VIADDMNMX R6, R23.reuse, 0x7, RZ, !PT ;  /* 0x0000000717067846 */ /* 0x040fe200078001ff */
[----:B------:R1:W4:Y:S01]  /*08b0*/  LDG.E.U8 R12, desc[UR10][R24.64] ;  /* 0x0000000a180c7981 */ /* 0x000322000c1e1100 */
[----:B------:R-:W-:Y:S01]  /*08c0*/  VIADDMNMX R8, R23, 0x6, RZ, !PT ;  /* 0x0000000617087846 */ /* 0x000fe200078001ff */
[----:B------:R-:W-:Y:S01]  /*08d0*/  IMAD R4, R5, UR14, R4 ;  /* 0x0000000e05047c24 */ /* 0x000fe2000f8e0204 */
[----:B------:R-:W-:-:S03]  /*08e0*/  VIMNMX R6, PT, PT, R6, R19, PT ;  /* 0x0000001306067248 */ /* 0x000fc60003fe0100 */
[--C-:B------:R-:W-:Y:S01]  /*08f0*/  IMAD R4, R4, UR15, R15.reuse ;  /* 0x0000000f04047c24 */ /* 0x100fe2000f8e020f */
[-C--:B------:R-:W-:Y:S01]  /*0900*/  VIMNMX R8, PT, PT, R8, R19.reuse, PT ;  /* 0x0000001308087248 */ /* 0x080fe20003fe0100 */
[----:B------:R-:W-:Y:S01]  /*0910*/  IMAD R6, R5, UR14, R6 ;  /* 0x0000000e05067c24 */ /* 0x000fe2000f8e0206 */
[C---:B------:R-:W-:Y:S02]  /*0920*/  VIADDMNMX R14, R23.reuse, 0x9, RZ, !PT ;  /* 0x00000009170e7846 */ /* 0x040fe400078001ff */
[----:B------:R-:W-:Y:S01]  /*0930*/  IADD3 R28, P1, PT, R4, UR12, RZ ;  /* 0x0000000c041c7c10 */ /* 0x000fe2000ff3e0ff */
[--C-:B------:R-:W-:Y:S01]  /*0940*/  IMAD R6, R6, UR15, R15.reuse ;  /* 0x0000000f06067c24 */ /* 0x100fe2000f8e020f */
[----:B------:R-:W-:Y:S01]  /*0950*/  VIADDMNMX R10, R23, 0x8, RZ, !PT ;  /* 0x00000008170a7846 */ /* 0x000fe200078001ff */
[----:B------:R-:W-:Y:S01]  /*0960*/  IMAD R8, R5, UR14, R8 ;  /* 0x0000000e05087c24 */ /* 0x000fe2000f8e0208 */
[----:B------:R-:W-:Y:S02]  /*0970*/  VIMNMX R14, PT, PT, R14, R19, PT ;  /* 0x000000130e0e7248 */ /* 0x000fe40003fe0100 */
[----:B------:R-:W-:Y:S01]  /*0980*/  LEA.HI.X.SX32 R29, R4, UR13, 0x1, P1 ;  /* 0x0000000d041d7c11 */ /* 0x000fe200088f0eff */
[----:B0-----:R-:W-:Y:S01]  /*0990*/  IMAD R3, R8, UR15, R15 ;  /* 0x0000000f08037c24 */ /* 0x001fe2000f8e020f */
[----:B-1----:R-:W-:-:S02]  /*09a0*/  IADD3 R24, P1, PT, R6, UR12, RZ ;  /* 0x0000000c06187c10 */ /* 0x002fc4000ff3e0ff */
[-C--:B------:R-:W-:Y:S01]  /*09b0*/  VIMNMX R10, PT, PT, R10, R19.reuse, PT ;  /* 0x000000130a0a7248 */ /* 0x080fe20003fe0100 */
[----:B------:R-:W-:Y:S01]  /*09c0*/  IMAD R4, R5, UR14, R14 ;  /* 0x0000000e05047c24 */ /* 0x000fe2000f8e020e */
[----:B------:R-:W-:Y:S01]  /*09d0*/  LEA.HI.X.SX32 R25, R6, UR13, 0x1, P1 ;  /* 0x0000000d06197c11 */ /* 0x000fe200088f0eff */
[----:B------:R-:W4:Y:S01]  /*09e0*/  LDG.E.U8 R14, desc[UR10][R28.64] ;  /* 0x0000000a1c0e7981 */ /* 0x000f22000c1e1100 */
[----:B------:R-:W-:Y:S01]  /*09f0*/  VIADDMNMX R6, R23, 0xa, RZ, !PT ;  /* 0x0000000a17067846 */ /* 0x000fe200078001ff */
[----:B------:R-:W-:Y:S01]  /*0a00*/  IMAD R10, R5, UR14, R10 ;  /* 0x0000000e050a7c24 */ /* 0x000fe2000f8e020a */
[C---:B------:R-:W-:Y:S01]  /*0a10*/  IADD3 R26, P2, PT, R3.reuse, UR12, RZ ;  /* 0x0000000c031a7c10 */ /* 0x040fe2000ff5e0ff */
[--C-:B------:R-:W-:Y:S01]  /*0a20*/  IMAD R4, R4, UR15, R15.reuse ;  /* 0x0000000f04047c24 */ /* 0x100fe2000f8e020f */
[----:B------:R-:W-:Y:S02]  /*0a30*/  VIMNMX R22, PT, PT, R6, R19, PT ;  /* 0x0000001306167248 */ /* 0x000fe40003fe0100 */
[----:B------:R-:W-:Y:S01]  /*0a40*/  LEA.HI.X.SX32 R27, R3, UR13, 0x1, P2 ;  /* 0x0000000d031b7c11 */ /* 0x000fe200090f0eff */
[----:B------:R-:W-:-:S02]  /*0a50*/  IMAD R3, R10, UR15, R15 ;  /* 0x0000000f0a037c24 */ /* 0x000fc4000f8e020f */
[----:B------:R0:W5:Y:S01]  /*0a60*/  LDG.E.U8 R10, desc[UR10][R24.64] ;  /* 0x0000000a180a7981 */ /* 0x000162000c1e1100 */
[----:B------:R-:W-:Y:S01]  /*0a70*/  IMAD R22, R5, UR14, R22 ;  /* 0x0000000e05167c24 */ /* 0x000fe2000f8e0216 */
[----:B------:R-:W-:Y:S02]  /*0a80*/  VIADDMNMX R30, R23, 0xc, RZ, !PT ;  /* 0x0000000c171e7846 */ /* 0x000fe400078001ff */
[----:B------:R1:W5:Y:S01]  /*0a90*/  LDG.E.U8 R8, desc[UR10][R26.64] ;  /* 0x0000000a1a087981 */ /* 0x000362000c1e1100 */
[----:B------:R-:W-:Y:S01]  /*0aa0*/  IMAD R22, R22, UR15, R15 ;  /* 0x0000000f16167c24 */ /* 0x000fe2000f8e020f */
[----:B0-----:R-:W-:Y:S02]  /*0ab0*/  IADD3 R24, P2, PT, R4, UR12, RZ ;  /* 0x0000000c04187c10 */ /* 0x001fe4000ff5e0ff */
[----:B------:R-:W-:Y:S02]  /*0ac0*/  VIMNMX R30, PT, PT, R30, R19, PT ;  /* 0x000000131e1e7248 */ /* 0x000fe40003fe0100 */
[----:B------:R-:W-:-:S02]  /*0ad0*/  LEA.HI.X.SX32 R25, R4, UR13, 0x1, P2 ;  /* 0x0000000d04197c11 */ /* 0x000fc400090f0eff */
[----:B-1----:R-:W-:Y:S02]  /*0ae0*/  IADD3 R26, P1, PT, R3, UR12, RZ ;  /* 0x0000000c031a7c10 */ /* 0x002fe4000ff3e0ff */
[----:B------:R-:W-:Y:S01]  /*0af0*/  LOP3.LUT R20, R20, 0xff, RZ, 0xc0, !PT ;  /* 0x000000ff14147812 */ /* 0x000fe200078ec0ff */
[----:B------:R0:W5:Y:S01]  /*0b00*/  LDG.E.U8 R6, desc[UR10][R24.64] ;  /* 0x0000000a18067981 */ /* 0x000162000c1e1100 */
[----:B------:R-:W-:Y:S02]  /*0b10*/  VIADDMNMX R28, R23, 0xb, RZ, !PT ;  /* 0x0000000b171c7846 */ /* 0x000fe400078001ff */
[----:B------:R-:W-:Y:S01]  /*0b20*/  LEA.HI.X.SX32 R27, R3, UR13, 0x1, P1 ;  /* 0x0000000d031b7c11 */ /* 0x000fe200088f0eff */
[----:B------:R-:W-:Y:S01]  /*0b30*/  IMAD R30, R5, UR14, R30 ;  /* 0x0000000e051e7c24 */ /* 0x000fe2000f8e021e */
[----:B------:R-:W-:-:S03]  /*0b40*/  VIMNMX R28, PT, PT, R28, R19, PT ;  /* 0x000000131c1c7248 */ /* 0x000fc60003fe0100 */
[----:B------:R-:W5:Y:S01]  /*0b50*/  LDG.E.U8 R4, desc[UR10][R26.64] ;  /* 0x0000000a1a047981 */ /* 0x000f62000c1e1100 */
[----:B0-----:R-:W-:-:S04]  /*0b60*/  IADD3 R24, P1, PT, R22, UR12, RZ ;  /* 0x0000000c16187c10 */ /* 0x001fc8000ff3e0ff */
[----:B------:R-:W-:Y:S01]  /*0b70*/  LEA.HI.X.SX32 R25, R22, UR13, 0x1, P1 ;  /* 0x0000000d16197c11 */ /* 0x000fe200088f0eff */
[----:B------:R-:W-:Y:S01]  /*0b80*/  IMAD R22, R30, UR15, R15 ;  /* 0x0000000f1e167c24 */ /* 0x000fe2000f8e020f */
[----:B------:R-:W-:-:S04]  /*0b90*/  VIADDMNMX R30, R23, 0xf, RZ, !PT ;  /* 0x0000000f171e7846 */ /* 0x000fc800078001ff */
[----:B------:R-:W-:-:S05]  /*0ba0*/  VIMNMX R30, PT, PT, R30, R19, PT ;  /* 0x000000131e1e7248 */ /* 0x000fca0003fe0100 */
[----:B------:R-:W-:-:S04]  /*0bb0*/  IMAD R30, R5, UR14, R30 ;  /* 0x0000000e051e7c24 */ /* 0x000fc8000f8e021e */
[--C-:B------:R-:W-:Y:S01]  /*0bc0*/  IMAD R30, R30, UR15, R15.reuse ;  /* 0x0000000f1e1e7c24 */ /* 0x100fe2000f8e020f */
[----:B--2---:R-:W-:Y:S02]  /*0bd0*/  VIMNMX3.U16x2 R3, R18, R20, R16, PT ;  /* 0x000000141203720f */ /* 0x004fe40003800210 */
[----:B------:R-:W-:Y:S01]  /*0be0*/  VIADDMNMX R20, R23, 0xd, RZ, !PT ;  /* 0x0000000d17147846 */ /* 0x000fe200078001ff */
[----:B------:R-:W-:Y:S01]  /*0bf0*/  IMAD R18, R5, UR14, R28 ;  /* 0x0000000e05127c24 */ /* 0x000fe2000f8e021c */
[----:B------:R0:W2:Y:S02]  /*0c00*/  LDG.E.U8 R16, desc[UR10][R24.64] ;  /* 0x0000000a18107981 */ /* 0x0000a4000c1e1100 */
[----:B------:R-:W-:Y:S01]  /*0c10*/  VIMNMX R20, PT, PT, R20, R19, PT ;  /* 0x0000001314147248 */ /* 0x000fe20003fe0100 */
[----:B------:R-:W-:Y:S01]  /*0c20*/  IMAD R18, R18, UR15, R15 ;  /* 0x0000000f12127c24 */ /* 0x000fe2000f8e020f */
[----:B------:R-:W-:-:S03]  /*0c30*/  VIADDMNMX R28, R23, 0xe, RZ, !PT ;  /* 0x0000000e171c7846 */ /* 0x000fc600078001ff */
[C---:B------:R-:W-:Y:S01]  /*0c40*/  IMAD R20, R5.reuse, UR14, R20 ;  /* 0x0000000e05147c24 */ /* 0x040fe2000f8e0214 */
[----:B0-----:R-:W-:Y:S02]  /*0c50*/  IADD3 R24, P2, PT, R22, UR12, RZ ;  /* 0x0000000c16187c10 */ /* 0x001fe4000ff5e0ff */
[----:B------:R-:W-:Y:S02]  /*0c60*/  IADD3 R26, P1, PT, R18, UR12, RZ ;  /* 0x0000000c121a7c10 */ /* 0x000fe4000ff3e0ff */
[----:B------:R-:W-:Y:S01]  /*0c70*/  LEA.HI.X.SX32 R25, R22, UR13, 0x1, P2 ;  /* 0x0000000d16197c11 */ /* 0x000fe200090f0eff */
[----:B------:R-:W-:Y:S01]  /*0c80*/  IMAD R22, R20, UR15, R15 ;  /* 0x0000000f14167c24 */ /* 0x000fe2000f8e020f */
[----:B------:R-:W-:Y:S02]  /*0c90*/  VIMNMX R28, PT, PT, R28, R19, PT ;  /* 0x000000131c1c7248 */ /* 0x000fe40003fe0100 */
[----:B------:R-:W-:Y:S01]  /*0ca0*/  LEA.HI.X.SX32 R27, R18, UR13, 0x1, P1 ;  /* 0x0000000d121b7c11 */ /* 0x000fe200088f0eff */
[----:B------:R0:W2:Y:S02]  /*0cb0*/  LDG.E.U8 R20, desc[UR10][R24.64] ;  /* 0x0000000a18147981 */ /* 0x0000a4000c1e1100 */
[----:B------:R-:W-:-:S02]  /*0cc0*/  IMAD R28, R5, UR14, R28 ;  /* 0x0000000e051c7c24 */ /* 0x000fc4000f8e021c */
[----:B------:R-:W2:Y:S01]  /*0cd0*/  LDG.E.U8 R18, desc[UR10][R26.64] ;  /* 0x0000000a1a127981 */ /* 0x000ea2000c1e1100 */
[----:B0-----:R-:W-:Y:S01]  /*0ce0*/  IADD3 R24, P1, PT, R22, UR12, RZ ;  /* 0x0000000c16187c10 */ /* 0x001fe2000ff3e0ff */
[----:B------:R-:W-:-:S03]  /*0cf0*/  IMAD R28, R28, UR15, R15 ;  /* 0x0000000f1c1c7c24 */ /* 0x000fc6000f8e020f */
[----:B------:R-:W-:-:S05]  /*0d00*/  LEA.HI.X.SX32 R25, R22, UR13, 0x1, P1 ;  /* 0x0000000d16197c11 */ /* 0x000fca00088f0eff */
[----:B------:R0:W2:Y:S02]  /*0d10*/  LDG.E.U8 R22, desc[UR10][R24.64] ;  /* 0x0000000a18167981 */ /* 0x0000a4000c1e1100 */
[----:B0-----:R-:W-:-:S04]  /*0d20*/  IADD3 R24, P1, PT, R28, UR12, RZ ;  /* 0x0000000c1c187c10 */ /* 0x001fc8000ff3e0ff */
[----:B------:R-:W-:Y:S02]  /*0d30*/  LEA.HI.X.SX32 R25, R28, UR13, 0x1, P1 ;  /* 0x0000000d1c197c11 */ /* 0x000fe400088f0eff */
[----:B------:R-:W-:-:S03]  /*0d40*/  IADD3 R26, P1, PT, R30, UR12, RZ ;  /* 0x0000000c1e1a7c10 */ /* 0x000fc6000ff3e0ff */
[----:B------:R-:W2:Y:S01]  /*0d50*/  LDG.E.U8 R24, desc[UR10][R24.64] ;  /* 0x0000000a18187981 */ /* 0x000ea2000c1e1100 */
[----:B------:R-:W-:-:S05]  /*0d60*/  LEA.HI.X.SX32 R27, R30, UR13, 0x1, P1 ;  /* 0x0000000d1e1b7c11 */ /* 0x000fca00088f0eff */
[----:B------:R-:W2:Y:S01]  /*0d70*/  LDG.E.U8 R26, desc[UR10][R26.64] ;  /* 0x0000000a1a1a7981 */ /* 0x000ea2000c1e1100 */
[----:B---3--:R-:W-:-:S04]  /*0d80*/  VIMNMX3.U16x2 R0, R2, R3, R0, PT ;  /* 0x000000030200720f */ /* 0x008fc80003800200 */
[----:B----4-:R-:W-:-:S04]  /*0d90*/  VIMNMX3.U16x2 R0, R12, R0, R14, PT ;  /* 0x000000000c00720f */ /* 0x010fc8000380020e */
[----:B-----5:R-:W-:Y:S01]  /*0da0*/  VIMNMX3.U16x2 R2, R8, R0, R10, PT ;  /* 0x000000000802720f */ /* 0x020fe2000380020a */
[----:B------:R-:W-:-:S04]  /*0db0*/  UIADD3 UR5, UPT, UPT, UR5, 0x10, URZ ;  /* 0x0000001005057890 */ /* 0x000fc8000fffe0ff */
[----:B------:R-:W-:Y:S01]  /*0dc0*/  UISETP.NE.AND UP0, UPT, UR5, URZ, UPT ;  /* 0x000000ff0500728c */ /* 0x000fe2000bf05270 */
[----:B------:R-:W-:Y:S01]  /*0dd0*/  VIMNMX3.U16x2 R8, R4, R2, R6, PT ;  /* 0x000000020408720f */ /* 0x000fe20003800206 */
[----:B------:R-:W-:Y:S01]  /*0de0*/  VIADD R23, R23, 0x10 ;  /* 0x0000001017177836 */ /* 0x000fe20000000000 */
[----:B------:R-:W-:Y:S02]  /*0df0*/  UIADD3 UR6, UPT, UPT, UR6, 0x10, URZ ;  /* 0x0000001006067890 */ /* 0x000fe4000fffe0ff */
[----:B--2---:R-:W-:-:S04]  /*0e00*/  VIMNMX3.U16x2 R10, R16, R8, R18, PT ;  /* 0x00000008100a720f */ /* 0x004fc80003800212 */
[----:B------:R-:W-:-:S04]  /*0e10*/  VIMNMX3.U16x2 R12, R20, R10, R22, PT ;  /* 0x0000000a140c720f */ /* 0x000fc80003800216 */
[----:B------:R-:W-:-:S04]  /*0e20*/  VIMNMX3.U16x2 R12, R24, R12, R26, PT ;  /* 0x0000000c180c720f */ /* 0x000fc8000380021a */
[----:B------:R-:W-:Y:S01]  /*0e30*/  PRMT R20, R12, 0x7610, R20 ;  /* 0x000076100c147816 */ /* 0x000fe20000000014 */
[----:B------:R-:W-:Y:S06]  /*0e40*/  BRA.U UP0, `(.L_x_38) ;  /* 0xfffffff900047547 */ /* 0x000fec000b83ffff */
[----:B------:R-:W-:-:S12]  /*0e50*/  UIADD3 UR5, UPT, UPT, UR6, -0x7, URZ ;  /* 0xfffffff906057890 */ /* 0x000fd8000fffe0ff */
.L_x_37:
[----:B------:R-:W-:Y:S05]  /*0e60*/  BRA.U !UP1, `(.L_x_39) ;  /* 0x00000005090c7547 */ /* 0x000fea000b800000 */
[----:B------:R-:W0:Y:S01]  /*0e70*/  LDCU UR6, c[0x0][0x390] ;  /* 0x00007200ff0677ac */ /* 0x000e220008000800 */
[----:B------:R-:W-:Y:S01]  /*0e80*/  VIADD R0, R7, UR5 ;  /* 0x0000000507007c36 */ /* 0x000fe20008000000 */
[----:B------:R-:W1:Y:S04]  /*0e90*/  LDCU UR12, c[0x0][0x398] ;  /* 0x00007300ff0c77ac */ /* 0x000e680008000800 */
[----:B------:R-:W-:Y:S01]  /*0ea0*/  VIMNMX R2, PT, PT, RZ, R0, !PT ;  /* 0x00000000ff027248 */ /* 0x000fe20007fe0100 */
[----:B------:R-:W2:Y:S01]  /*0eb0*/  LDCU.64 UR14, c[0x0][0x380] ;  /* 0x00007000ff0e77ac */ /* 0x000ea20008000a00 */
[----:B------:R-:W-:Y:S02]  /*0ec0*/  VIADDMNMX R4, R0, 0x1, RZ, !PT ;  /* 0x0000000100047846 */ /* 0x000fe400078001ff */
[----:B------:R-:W-:-:S02]  /*0ed0*/  VIMNMX R2, PT, PT, R2, R19, PT ;  /* 0x0000001302027248 */ /* 0x000fc40003fe0100 */
[----:B------:R-:W-:-:S03]  /*0ee0*/  VIMNMX R4, PT, PT, R4, R19, PT ;  /* 0x0000001304047248 */ /* 0x000fc60003fe0100 */
[C---:B0-----:R-:W-:Y:S02]  /*0ef0*/  IMAD R2, R5.reuse, UR6, R2 ;  /* 0x0000000605027c24 */ /* 0x041fe4000f8e0202 */
[----:B------:R-:W-:Y:S02]  /*0f00*/  IMAD R4, R5, UR6, R4 ;  /* 0x0000000605047c24 */ /* 0x000fe4000f8e0204 */
[--C-:B-1----:R-:W-:Y:S02]  /*0f10*/  IMAD R3, R2, UR12, R15.reuse ;  /* 0x0000000c02037c24 */ /* 0x102fe4000f8e020f */
[----:B------:R-:W-:-:S03]  /*0f20*/  IMAD R4, R4, UR12, R15 ;  /* 0x0000000c04047c24 */ /* 0x000fc6000f8e020f */
[C---:B--2---:R-:W-:Y:S02]  /*0f30*/  IADD3 R22, P1, PT, R3.reuse, UR14, RZ ;  /* 0x0000000e03167c10 */ /* 0x044fe4000ff3e0ff */
[C---:B------:R-:W-:Y:S02]  /*0f40*/  IADD3 R2, P2, PT, R4.reuse, UR14, RZ ;  /* 0x0000000e04027c10 */ /* 0x040fe4000ff5e0ff */
[----:B------:R-:W-:Y:S02]  /*0f50*/  LEA.HI.X.SX32 R23, R3, UR15, 0x1, P1 ;  /* 0x0000000f03177c11 */ /* 0x000fe400088f0eff */
[----:B------:R-:W-:Y:S02]  /*0f60*/  LEA.HI.X.SX32 R3, R4, UR15, 0x1, P2 ;  /* 0x0000000f04037c11 */ /* 0x000fe400090f0eff */
[C---:B------:R-:W-:Y:S01]  /*0f70*/  VIADDMNMX R4, R0.reuse, 0x2, RZ, !PT ;  /* 0x0000000200047846 */ /* 0x040fe200078001ff */
[----:B------:R-:W2:Y:S01]  /*0f80*/  LDG.E.U8 R12, desc[UR10][R22.64] ;  /* 0x0000000a160c7981 */ /* 0x000ea2000c1e1100 */
[----:B------:R-:W-:-:S02]  /*0f90*/  VIADDMNMX R6, R0, 0x3, RZ, !PT ;  /* 0x0000000300067846 */ /* 0x000fc400078001ff */
[C---:B------:R-:W-:Y:S01]  /*0fa0*/  VIADDMNMX R8, R0.reuse, 0x4, RZ, !PT ;  /* 0x0000000400087846 */ /* 0x040fe200078001ff */
[----:B------:R0:W2:Y:S01]  /*0fb0*/  LDG.E.U8 R14, desc[UR10][R2.64] ;  /* 0x0000000a020e7981 */ /* 0x0000a2000c1e1100 */
[----:B------:R-:W-:Y:S02]  /*0fc0*/  VIADDMNMX R10, R0, 0x5, RZ, !PT ;  /* 0x00000005000a7846 */ /* 0x000fe400078001ff */
[-C--:B------:R-:W-:Y:S02]  /*0fd0*/  VIMNMX R4, PT, PT, R4, R19.reuse, PT ;  /* 0x0000001304047248 */ /* 0x080fe40003fe0100 */
[-C--:B------:R-:W-:Y:S02]  /*0fe0*/  VIMNMX R6, PT, PT, R6, R19.reuse, PT ;  /* 0x0000001306067248 */ /* 0x080fe40003fe0100 */
[C---:B------:R-:W-:Y:S01]  /*0ff0*/  VIADDMNMX R16, R0.reuse, 0x6, RZ, !PT ;  /* 0x0000000600107846 */ /* 0x040fe200078001ff */
[C---:B------:R-:W-:Y:S01]  /*1000*/  IMAD R4, R5.reuse, UR6, R4 ;  /* 0x0000000605047c24 */ /* 0x040fe2000f8e0204 */
[----:B------:R-:W-:Y:S01]  /*1010*/  VIADDMNMX R0, R0, 0x7, RZ, !PT ;  /* 0x0000000700007846 */ /* 0x000fe200078001ff */
[----:B------:R-:W-:Y:S01]  /*1020*/  IMAD R6, R5, UR6, R6 ;  /* 0x0000000605067c24 */ /* 0x000fe2000f8e0206 */
[----:B------:R-:W-:-:S02]  /*1030*/  VIMNMX R8, PT, PT, R8, R19, PT ;  /* 0x0000001308087248 */ /* 0x000fc40003fe0100 */
[-C--:B------:R-:W-:Y:S02]  /*1040*/  VIMNMX R10, PT, PT, R10, R19.reuse, PT ;  /* 0x000000130a0a7248 */ /* 0x080fe40003fe0100 */
[-C--:B------:R-:W-:Y:S02]  /*1050*/  VIMNMX R16, PT, PT, R16, R19.reuse, PT ;  /* 0x0000001310107248 */ /* 0x080fe40003fe0100 */
[----:B------:R-:W-:Y:S01]  /*1060*/  VIMNMX R18, PT, PT, R0, R19, PT ;  /* 0x0000001300127248 */ /* 0x000fe20003fe0100 */
[C---:B------:R-:W-:Y:S02]  /*1070*/  IMAD R0, R5.reuse, UR6, R8 ;  /* 0x0000000605007c24 */ /* 0x040fe4000f8e0208 */
[----:B0-----:R-:W-:Y:S02]  /*1080*/  IMAD R2, R5, UR6, R10 ;  /* 0x0000000605027c24 */ /* 0x001fe4000f8e020a */
[--C-:B------:R-:W-:Y:S02]  /*1090*/  IMAD R10, R4, UR12, R15.reuse ;  /* 0x0000000c040a7c24 */ /* 0x100fe4000f8e020f */
[----:B------:R-:W-:-:S02]  /*10a0*/  IMAD R8, R6, UR12, R15 ;  /* 0x0000000c06087c24 */ /* 0x000fc4000f8e020f */
[C---:B------:R-:W-:Y:S01]  /*10b0*/  IMAD R16, R5.reuse, UR6, R16 ;  /* 0x0000000605107c24 */ /* 0x040fe2000f8e0210 */
[----:B------:R-:W-:Y:S01]  /*10c0*/  IADD3 R30, P1, PT, R10, UR14, RZ ;  /* 0x0000000e0a1e7c10 */ /* 0x000fe2000ff3e0ff */
[----:B------:R-:W-:Y:S01]  /*10d0*/  IMAD R18, R5, UR6, R18 ;  /* 0x0000000605127c24 */ /* 0x000fe2000f8e0212 */
[----:B------:R-:W-:Y:S01]  /*10e0*/  IADD3 R28, P2, PT, R8, UR14, RZ ;  /* 0x0000000e081c7c10 */ /* 0x000fe2000ff5e0ff */
[--C-:B------:R-:W-:Y:S01]  /*10f0*/  IMAD R6, R0, UR12, R15.reuse ;  /* 0x0000000c00067c24 */ /* 0x100fe2000f8e020f */
[----:B------:R-:W-:Y:S01]  /*1100*/  LEA.HI.X.SX32 R31, R10, UR15, 0x1, P1 ;  /* 0x0000000f0a1f7c11 */ /* 0x000fe200088f0eff */
[--C-:B------:R-:W-:Y:S01]  /*1110*/  IMAD R4, R2, UR12, R15.reuse ;  /* 0x0000000c02047c24 */ /* 0x100fe2000f8e020f */
[----:B------:R-:W-:Y:S01]  /*1120*/  LEA.HI.X.SX32 R29, R8, UR15, 0x1, P2 ;  /* 0x0000000f081d7c11 */ /* 0x000fe200090f0eff */
[--C-:B------:R-:W-:Y:S01]  /*1130*/  IMAD R3, R16, UR12, R15.reuse ;  /* 0x0000000c10037c24 */ /* 0x100fe2000f8e020f */
[----:B------:R-:W-:Y:S01]  /*1140*/  IADD3 R26, P3, PT, R6, UR14, RZ ;  /* 0x0000000e061a7c10 */ /* 0x000fe2000ff7e0ff */
[----:B------:R-:W-:Y:S01]  /*1150*/  IMAD R0, R18, UR12, R15 ;  /* 0x0000000c12007c24 */ /* 0x000fe2000f8e020f */
[----:B------:R-:W-:Y:S01]  /*1160*/  IADD3 R24, P4, PT, R4, UR14, RZ ;  /* 0x0000000e04187c10 */ /* 0x000fe2000ff9e0ff */
[----:B------:R-:W3:Y:S01]  /*1170*/  LDG.E.U8 R8, desc[UR10][R30.64] ;  /* 0x0000000a1e087981 */ /* 0x000ee2000c1e1100 */
[----:B------:R-:W-:-:S02]  /*1180*/  IADD3 R22, P5, PT, R3, UR14, RZ ;  /* 0x0000000e03167c10 */ /* 0x000fc4000ffbe0ff */
[----:B------:R-:W-:Y:S01]  /*1190*/  IADD3 R2, P6, PT, R0, UR14, RZ ;  /* 0x0000000e00027c10 */ /* 0x000fe2000ffde0ff */
[----:B------:R-:W3:Y:S01]  /*11a0*/  LDG.E.U8 R10, desc[UR10][R28.64] ;  /* 0x0000000a1c0a7981 */ /* 0x000ee2000c1e1100 */
[----:B------:R-:W-:Y:S02]  /*11b0*/  LEA.HI.X.SX32 R27, R6, UR15, 0x1, P3 ;  /* 0x0000000f061b7c11 */ /* 0x000fe400098f0eff */
[----:B------:R-:W-:Y:S02]  /*11c0*/  LEA.HI.X.SX32 R25, R4, UR15, 0x1, P4 ;  /* 0x0000000f04197c11 */ /* 0x000fe4000a0f0eff */
[----:B------:R-:W-:Y:S01]  /*11d0*/  LEA.HI.X.SX32 R23, R3, UR15, 0x1, P5 ;  /* 0x0000000f03177c11 */ /* 0x000fe2000a8f0eff */
[----:B------:R-:W4:Y:S01]  /*11e0*/  LDG.E.U8 R4, desc[UR10][R26.64] ;  /* 0x0000000a1a047981 */ /* 0x000f22000c1e1100 */
[----:B------:R-:W-:-:S03]  /*11f0*/  LEA.HI.X.SX32 R3, R0, UR15, 0x1, P6 ;  /* 0x0000000f00037c11 */ /* 0x000fc6000b0f0eff */
[----:B------:R-:W4:Y:S04]  /*1200*/  LDG.E.U8 R6, desc[UR10][R24.64] ;  /* 0x0000000a18067981 */ /* 0x000f28000c1e1100 */
[----:B------:R-:W5:Y:S04]  /*1210*/  LDG.E.U8 R0, desc[UR10][R22.64] ;  /* 0x0000000a16007981 */ /* 0x000f68000c1e1100 */
[----:B------:R3:W5:Y:S01]  /*1220*/  LDG.E.U8 R2, desc[UR10][R2.64] ;  /* 0x0000000a02027981 */ /* 0x000762000c1e1100 */
[----:B------:R-:W-:Y:S01]  /*1230*/  LOP3.LUT R20, R20, 0xff, RZ, 0xc0, !PT ;  /* 0x000000ff14147812 */ /* 0x000fe200078ec0ff */
[----:B------:R-:W-:-:S03]  /*1240*/  UIADD3 UR5, UPT, UPT, UR5, 0x8, URZ ;  /* 0x0000000805057890 */ /* 0x000fc6000fffe0ff */
[----:B--2---:R-:W-:-:S04]  /*1250*/  VIMNMX3.U16x2 R12, R12, R20, R14, PT ;  /* 0x000000140c0c720f */ /* 0x004fc8000380020e */
[----:B---3--:R-:W-:-:S04]  /*1260*/  VIMNMX3.U16x2 R3, R8, R12, R10, PT ;  /* 0x0000000c0803720f */ /* 0x008fc8000380020a */
[----:B----4-:R-:W-:-:S04]  /*1270*/  VIMNMX3.U16x2 R3, R4, R3, R6, PT ;  /* 0x000000030403720f */ /* 0x010fc80003800206 */
[----:B-----5:R-:W-:-:S04]  /*1280*/  VIMNMX3.U16x2 R0, R0, R3, R2, PT ;  /* 0x000000030000720f */ /* 0x020fc80003800202 */
[----:B------:R-:W-:-:S07]  /*1290*/  PRMT R20, R0, 0x7610, R20 ;  /* 0x0000761000147816 */ /* 0x000fce0000000014 */
.L_x_39:
        /* <DEDUP_REMOVED lines=9> */
[-C--:B------:R-:W-:Y:S02]  /*1330*/  VIMNMX R2, PT, PT, R2, R19.reuse, PT ;  /* 0x0000001302027248 */ /* 0x080fe40003fe0100 */
[-C--:B------:R-:W-:Y:S02]  /*1340*/  VIMNMX R4, PT, PT, R4, R19.reuse, PT ;  /* 0x0000001304047248 */ /* 0x080fe40003fe0100 */
[-C--:B------:R-:W-:Y:S01]  /*1350*/  VIMNMX R0, PT, PT, R0, R19.reuse, PT ;  /* 0x0000001300007248 */ /* 0x080fe20003fe0100 */
[C---:B0-----:R-:W-:Y:S01]  /*1360*/  IMAD R2, R5.reuse, UR6, R2 ;  /* 0x0000000605027c24 */ /* 0x041fe2000f8e0202 */
        /* <DEDUP_REMOVED lines=14> */
[----:B------:R-:W-:Y:S01]  /*1450*/  LEA.HI.X.SX32 R25, R6, UR15, 0x1, P3 ;  /* 0x0000000f06197c11 */ /* 0x000fe200098f0eff */
[----:B------:R-:W2:Y:S01]  /*1460*/  LDG.E.U8 R0, desc[UR10][R26.64] ;  /* 0x0000000a1a007981 */ /* 0x000ea2000c1e1100 */
[----:B------:R-:W-:-:S03]  /*1470*/  LEA.HI.X.SX32 R23, R8, UR15, 0x1, P4 ;  /* 0x0000000f08177c11 */ /* 0x000fc6000a0f0eff */
[----:B------:R-:W2:Y:S04]  /*1480*/  LDG.E.U8 R2, desc[UR10][R2.64] ;  /* 0x0000000a02027981 */ /* 0x000ea8000c1e1100 */
[----:B------:R-:W3:Y:S04]  /*1490*/  LDG.E.U8 R4, desc[UR10][R24.64] ;  /* 0x0000000a18047981 */ /* 0x000ee8000c1e1100 */
[----:B------:R-:W3:Y:S01]  /*14a0*/  LDG.E.U8 R22, desc[UR10][R22.64] ;  /* 0x0000000a16167981 */ /* 0x000ee2000c1e1100 */
[----:B------:R-:W-:Y:S01]  /*14b0*/  LOP3.LUT R20, R20, 0xff, RZ, 0xc0, !PT ;  /* 0x000000ff14147812 */ /* 0x000fe200078ec0ff */
[----:B------:R-:W-:-:S03]  /*14c0*/  UIADD3 UR5, UPT, UPT, UR5, 0x4, URZ ;  /* 0x0000000405057890 */ /* 0x000fc6000fffe0ff */
[----:B--2---:R-:W-:-:S04]  /*14d0*/  VIMNMX3.U16x2 R0, R0, R20, R2, PT ;  /* 0x000000140000720f */ /* 0x004fc80003800202 */
[----:B---3--:R-:W-:-:S04]  /*14e0*/  VIMNMX3.U16x2 R0, R4, R0, R22, PT ;  /* 0x000000000400720f */ /* 0x008fc80003800216 */
[----:B------:R-:W-:-:S07]  /*14f0*/  PRMT R20, R0, 0x7610, R20 ;  /* 0x0000761000147816 */ /* 0x000fce0000000014 */
.L_x_40:
[----:B------:R-:W-:Y:S01]  /*1500*/  LOP3.LUT P1, RZ, R13, 0x1, RZ, 0xc0, !PT ;  /* 0x000000010dff7812 */ /* 0x000fe2000782c0ff */
[----:B------:R-:W0:Y:S01]  /*1510*/  LDCU UR6, c[0x0][0x390] ;  /* 0x00007200ff0677ac */ /* 0x000e220008000800 */
[----:B------:R-:W-:Y:S01]  /*1520*/  VIADD R4, R7, UR5 ;  /* 0x0000000507047c36 */ /* 0x000fe20008000000 */
[----:B------:R-:W1:Y:S04]  /*1530*/  LDCU UR12, c[0x0][0x398] ;  /* 0x00007300ff0c77ac */ /* 0x000e680008000800 */
[----:B------:R-:W-:Y:S01]  /*1540*/  VIMNMX R0, PT, PT, RZ, R4, !PT ;  /* 0x00000004ff007248 */ /* 0x000fe20007fe0100 */
[----:B------:R-:W2:Y:S03]  /*1550*/  LDCU.64 UR14, c[0x0][0x380] ;  /* 0x00007000ff0e77ac */ /* 0x000ea60008000a00 */
[----:B------:R-:W-:-:S02]  /*1560*/  VIMNMX R0, PT, PT, R0, R19, PT ;  /* 0x0000001300007248 */ /* 0x000fc40003fe0100 */
[C---:B------:R-:W-:Y:S02]  /*1570*/  @P1 VIADDMNMX R2, R4.reuse, 0x1, RZ, !PT ;  /* 0x0000000104021846 */ /* 0x040fe400078001ff */
[----:B------:R-:W-:Y:S02]  /*1580*/  @P1 VIADDMNMX R4, R4, 0x2, RZ, !PT ;  /* 0x0000000204041846 */ /* 0x000fe400078001ff */
[-C--:B------:R-:W-:Y:S01]  /*1590*/  @P1 VIMNMX R2, PT, PT, R2, R19.reuse, PT ;  /* 0x0000001302021248 */ /* 0x080fe20003fe0100 */
[----:B0-----:R-:W-:Y:S01]  /*15a0*/  IMAD R0, R5, UR6, R0 ;  /* 0x0000000605007c24 */ /* 0x001fe2000f8e0200 */
[----:B------:R-:W-:-:S03]  /*15b0*/  @P1 VIMNMX R4, PT, PT, R4, R19, PT ;  /* 0x0000001304041248 */ /* 0x000fc60003fe0100 */
[C---:B------:R-:W-:Y:S02]  /*15c0*/  @P1 IMAD R2, R5.reuse, UR6, R2 ;  /* 0x0000000605021c24 */ /* 0x040fe4000f8e0202 */
[--C-:B-1----:R-:W-:Y:S02]  /*15d0*/  IMAD R0, R0, UR12, R15.reuse ;  /* 0x0000000c00007c24 */ /* 0x102fe4000f8e020f */
[----:B------:R-:W-:Y:S02]  /*15e0*/  @P1 IMAD R4, R5, UR6, R4 ;  /* 0x0000000605041c24 */ /* 0x000fe4000f8e0204 */
[--C-:B------:R-:W-:Y:S01]  /*15f0*/  @P1 IMAD R5, R2, UR12, R15.reuse ;  /* 0x0000000c02051c24 */ /* 0x100fe2000f8e020f */
[----:B--2---:R-:W-:Y:S01]  /*1600*/  IADD3 R2, P2, PT, R0, UR14, RZ ;  /* 0x0000000e00027c10 */ /* 0x004fe2000ff5e0ff */
[----:B------:R-:W-:-:S03]  /*1610*/  @P1 IMAD R6, R4, UR12, R15 ;  /* 0x0000000c04061c24 */ /* 0x000fc6000f8e020f */
[----:B------:R-:W-:Y:S02]  /*1620*/  LEA.HI.X.SX32 R3, R0, UR15, 0x1, P2 ;  /* 0x0000000f00037c11 */ /* 0x000fe400090f0eff */
[C---:B------:R-:W-:Y:S02]  /*1630*/  @P1 IADD3 R4, P3, PT, R5.reuse, UR14, RZ ;  /* 0x0000000e05041c10 */ /* 0x040fe4000ff7e0ff */
[C---:B------:R-:W-:Y:S01]  /*1640*/  @P1 IADD3 R12, P2, PT, R6.reuse, UR14, RZ ;  /* 0x0000000e060c1c10 */ /* 0x040fe2000ff5e0ff */
[----:B------:R-:W2:Y:S01]  /*1650*/  LDG.E.U8 R2, desc[UR10][R2.64] ;  /* 0x0000000a02027981 */ /* 0x000ea2000c1e1100 */
[----:B------:R-:W-:Y:S02]  /*1660*/  @P1 LEA.HI.X.SX32 R5, R5, UR15, 0x1, P3 ;  /* 0x0000000f05051c11 */ /* 0x000fe400098f0eff */
[----:B------:R-:W-:-:S03]  /*1670*/  @P1 LEA.HI.X.SX32 R13, R6, UR15, 0x1, P2 ;  /* 0x0000000f060d1c11 */ /* 0x000fc600090f0eff */
[----:B------:R-:W3:Y:S04]  /*1680*/  @P1 LDG.E.U8 R4, desc[UR10][R4.64] ;  /* 0x0000000a04041981 */ /* 0x000ee8000c1e1100 */
[----:B------:R-:W3:Y:S01]  /*1690*/  @P1 LDG.E.U8 R12, desc[UR10][R12.64] ;  /* 0x0000000a0c0c1981 */ /* 0x000ee2000c1e1100 */
[----:B------:R-:W-:-:S04]  /*16a0*/  LOP3.LUT R20, R20, 0xff, RZ, 0xc0, !PT ;  /* 0x000000ff14147812 */ /* 0x000fc800078ec0ff */
[----:B--2---:R-:W-:-:S04]  /*16b0*/  VIMNMX.U16x2 R20, PT, PT, R2, R20, PT ;  /* 0x0000001402147248 */ /* 0x004fc80003fe0200 */
[----:B---3--:R-:W-:-:S04]  /*16c0*/  @P1 VIMNMX3.U16x2 R0, R4, R20, R12, PT ;  /* 0x000000140400120f */ /* 0x008fc8000380020c */
[----:B------:R-:W-:Y:S01]  /*16d0*/  @P1 PRMT R20, R0, 0x7610, R20 ;  /* 0x0000761000141816 */ /* 0x000fe20000000014 */
[----:B------:R-:W-:Y:S06]  /*16e0*/  @P0 BRA `(.L_x_41) ;  /* 0xffffffec00a40947 */ /* 0x000fec000383ffff */
.L_x_36:
[----:B------:R-:W0:Y:S02]  /*16f0*/  LDCU.64 UR4, c[0x0][0x388] ;  /* 0x00007100ff0477ac */ /* 0x000e240008000a00 */
[----:B0-----:R-:W-:-:S04]  /*1700*/  IADD3 R2, P0, PT, R21, UR4, RZ ;  /* 0x0000000415027c10 */ /* 0x001fc8000ff1e0ff */
[----:B------:R-:W-:-:S05]  /*1710*/  LEA.HI.X.SX32 R3, R21, UR5, 0x1, P0 ;  /* 0x0000000515037c11 */ /* 0x000fca00080f0eff */
[----:B------:R-:W-:Y:S01]  /*1720*/  STG.E.U8 desc[UR10][R2.64], R20 ;  /* 0x0000001402007986 */ /* 0x000fe2000c10110a */
[----:B------:R-:W-:Y:S05]  /*1730*/  EXIT ;  /* 0x000000000000794d */ /* 0x000fea0003800000 */
.L_x_42:
        /* <DEDUP_REMOVED lines=12> */
.L_x_58:


//--------------------- .text._Z12embossKernelPhS_iiif --------------------------
	.section	.text._Z12embossKernelPhS_iiif,"ax",@progbits
	.align	128
        .global         _Z12embossKernelPhS_iiif
        .type           _Z12embossKernelPhS_iiif,@function
        .size           _Z12embossKernelPhS_iiif,(.L_x_59 - _Z12embossKernelPhS_iiif)
        .other          _Z12embossKernelPhS_iiif,@"STO_CUDA_ENTRY STV_DEFAULT"
_Z12embossKernelPhS_iiif:
.text._Z12embossKernelPhS_iiif:
[----:B------:R-:W-:Y:S01]  /*0000*/  LDC R1, c[0x0][0x37c] ;  /* 0x0000df00ff017b82 */ /* 0x000fe20000000800 */
[----:B------:R-:W0:Y:S07]  /*0010*/  S2R R9, SR_TID.X ;  /* 0x0000000000097919 */ /* 0x000e2e0000002100 */
[----:B------:R-:W1:Y:S01]  /*0020*/  LDC.64 R4, c[0x0][0x390] ;  /* 0x0000e400ff047b82 */ /* 0x000e620000000a00 */
[----:B------:R-:W-:Y:S07]  /*0030*/  BSSY.RECONVERGENT B0, `(.L_x_43) ;  /* 0x0000019000007945 */ /* 0x000fee0003800200 */
[----:B------:R-:W2:Y:S08]  /*0040*/  S2UR UR4, SR_CTAID.X ;  /* 0x00000000000479c3 */ /* 0x000eb00000002500 */
[----:B------:R-:W2:Y:S08]  /*0050*/  LDC R0, c[0x0][0x360] ;  /* 0x0000d800ff007b82 */ /* 0x000eb00000000800 */
[----:B------:R-:W3:Y:S01]  /*0060*/  LDC R3, c[0x0][0x398] ;  /* 0x0000e600ff037b82 */ /* 0x000ee20000000800 */
[----:B-1----:R-:W-:Y:S01]  /*0070*/  IMAD R2, R5, R4, RZ ;  /* 0x0000000405027224 */ /* 0x002fe200078e02ff */
[----:B0-----:R-:W-:Y:S01]  /*0080*/  ISETP.NE.AND P0, PT, R9, RZ, PT ;  /* 0x000000ff0900720c */ /* 0x001fe20003f05270 */
[----:B--2---:R-:W-:-:S02]  /*0090*/  IMAD R0, R0, UR4, R9 ;  /* 0x0000000400007c24 */ /* 0x004fc4000f8e0209 */
[----:B---3--:R-:W-:-:S05]  /*00a0*/  IMAD R7, R2, R3, RZ ;  /* 0x0000000302077224 */ /* 0x008fca00078e02ff */
[----:B------:R-:W-:-:S05]  /*00b0*/  ISETP.GE.AND P1, PT, R0, R7, PT ;  /* 0x000000070000720c */ /* 0x000fca0003f26270 */
[----:B------:R-:W-:Y:S08]  /*00c0*/  @P0 BRA `(.L_x_44) ;  /* 0x00000000003c0947 */ /* 0x000ff00003800000 */
[----:B------:R-:W0:Y:S01]  /*00d0*/  S2UR UR5, SR_CgaCtaId ;  /* 0x00000000000579c3 */ /* 0x000e220000008800 */
[----:B------:R-:W-:Y:S01]  /*00e0*/  UMOV UR4, 0x400 ;  /* 0x0000040000047882 */ /* 0x000fe20000000000 */
[----:B------:R-:W-:Y:S02]  /*00f0*/  IMAD.MOV.U32 R10, RZ, RZ, RZ ;  /* 0x000000ffff0a7224 */ /* 0x000fe400078e00ff */
[----:B------:R-:W-:Y:S02]  /*0100*/  IMAD.MOV.U32 R12, RZ, RZ, 0x3f800000 ;  /* 0x3f800000ff0c7424 */ /* 0x000fe400078e00ff */
[----:B------:R-:W-:Y:S02]  /*0110*/  IMAD.MOV.U32 R14, RZ, RZ, RZ ;  /* 0x000000ffff0e7224 */ /* 0x000fe400078e00ff */
[----:B------:R-:W1:Y:S01]  /*0120*/  LDC R13, c[0x0][0x39c] ;  /* 0x0000e700ff0d7b82 */ /* 0x000e620000000800 */
[----:B0-----:R-:W-:Y:S01]  /*0130*/  ULEA UR4, UR5, UR4, 0x18 ;  /* 0x0000000405047291 */ /* 0x001fe2000f8ec0ff */
[C---:B-1----:R-:W-:Y:S01]  /*0140*/  FADD R9, -R13.reuse, -RZ ;  /* 0x800000ff0d097221 */ /* 0x042fe20000000100 */
[--C-:B------:R-:W-:Y:S01]  /*0150*/  FADD R2, R13, R13.reuse ;  /* 0x0000000d0d027221 */ /* 0x100fe20000000000 */
[----:B------:R-:W-:-:S02]  /*0160*/  IMAD.MOV.U32 R15, RZ, RZ, R13 ;  /* 0x000000ffff0f7224 */ /* 0x000fc400078e000d */
[----:B------:R-:W-:Y:S01]  /*0170*/  FMUL R8, R13, -2 ;  /* 0xc00000000d087820 */ /* 0x000fe20000400000 */
[----:B------:R-:W-:-:S03]  /*0180*/  IMAD.MOV.U32 R11, RZ, RZ, R9 ;  /* 0x000000ffff0b7224 */ /* 0x000fc600078e0009 */
[----:B------:R0:W-:Y:S04]  /*0190*/  STS [UR4+0x20], R2 ;  /* 0x00002002ff007988 */ /* 0x0001e80008000804 */
[----:B------:R0:W-:Y:S04]  /*01a0*/  STS.128 [UR4+0x10], R12 ;  /* 0x0000100cff007988 */ /* 0x0001e80008000c04 */
[----:B------:R0:W-:Y:S02]  /*01b0*/  STS.128 [UR4], R8 ;  /* 0x00000008ff007988 */ /* 0x0001e40008000c04 */
.L_x_44:
[----:B------:R-:W-:Y:S05]  /*01c0*/  BSYNC.RECONVERGENT B0 ;  /* 0x0000000000007941 */ /* 0x000fea0003800200 */
.L_x_43:
[----:B------:R-:W-:Y:S06]  /*01d0*/  BAR.SYNC.DEFER_BLOCKING 0x0 ;  /* 0x0000000000007b1d */ /* 0x000fec0000010000 */
[----:B------:R-:W-:Y:S05]  /*01e0*/  @P1 EXIT ;  /* 0x000000000000194d */ /* 0x000fea0003800000 */
[----:B0-----:R-:W-:Y:S01]  /*01f0*/  IABS R2, R3 ;  /* 0x0000000300027213 */ /* 0x001fe20000000000 */
[----:B------:R-:W-:Y:S01]  /*0200*/  VIADD R5, R5, 0xffffffff ;  /* 0xffffffff05057836 */ /* 0x000fe20000000000 */
[----:B------:R-:W-:Y:S01]  /*0210*/  IABS R6, R4 ;  /* 0x0000000400067213 */ /* 0x000fe20000000000 */
[----:B------:R-:W0:Y:S01]  /*0220*/  LDCU.64 UR6, c[0x0][0x358] ;  /* 0x00006b00ff0677ac */ /* 0x000e220008000a00 */
[----:B------:R-:W1:Y:S08]  /*0230*/  I2F.RP R7, R2 ;  /* 0x0000000200077306 */ /* 0x000e700000209400 */
[----:B------:R-:W2:Y:S08]  /*0240*/  I2F.RP R12, R6 ;  /* 0x00000006000c7306 */ /* 0x000eb00000209400 */
[----:B-1----:R-:W1:Y:S08]  /*0250*/  MUFU.RCP R7, R7 ;  /* 0x0000000700077308 */ /* 0x002e700000001000 */
[----:B--2---:R-:W2:Y:S01]  /*0260*/  MUFU.RCP R12, R12 ;  /* 0x0000000c000c7308 */ /* 0x004ea20000001000 */
[----:B-1----:R-:W-:Y:S01]  /*0270*/  VIADD R8, R7, 0xffffffe ;  /* 0x0ffffffe07087836 */ /* 0x002fe20000000000 */
[----:B------:R-:W-:-:S06]  /*0280*/  IABS R7, R0 ;  /* 0x0000000000077213 */ /* 0x000fcc0000000000 */
[----:B------:R1:W3:Y:S01]  /*0290*/  F2I.FTZ.U32.TRUNC.NTZ R9, R8 ;  /* 0x0000000800097305 */ /* 0x0002e2000021f000 */
[----:B--2---:R-:W-:Y:S02]  /*02a0*/  VIADD R10, R12, 0xffffffe ;  /* 0x0ffffffe0c0a7836 */ /* 0x004fe40000000000 */
[----:B-1----:R-:W-:Y:S02]  /*02b0*/  HFMA2 R8, -RZ, RZ, 0, 0 ;  /* 0x00000000ff087431 */ /* 0x002fe400000001ff */
[----:B---3--:R-:W-:-:S04]  /*02c0*/  IMAD.MOV R11, RZ, RZ, -R9 ;  /* 0x000000ffff0b7224 */ /* 0x008fc800078e0a09 */
[----:B------:R-:W-:-:S04]  /*02d0*/  IMAD R11, R11, R2, RZ ;  /* 0x000000020b0b7224 */ /* 0x000fc800078e02ff */
[----:B------:R-:W-:Y:S02]  /*02e0*/  IMAD.HI.U32 R9, R9, R11, R8 ;  /* 0x0000000b09097227 */ /* 0x000fe400078e0008 */
[----:B------:R1:W2:Y:S04]  /*02f0*/  F2I.FTZ.U32.TRUNC.NTZ R11, R10 ;  /* 0x0000000a000b7305 */ /* 0x0002a8000021f000 */
[----:B------:R-:W-:-:S04]  /*0300*/  IMAD.HI.U32 R9, R9, R7, RZ ;  /* 0x0000000709097227 */ /* 0x000fc800078e00ff */
[----:B------:R-:W-:Y:S02]  /*0310*/  IMAD.MOV R8, RZ, RZ, -R9 ;  /* 0x000000ffff087224 */ /* 0x000fe400078e0a09 */
[----:B-1----:R-:W-:Y:S02]  /*0320*/  IMAD.MOV.U32 R10, RZ, RZ, RZ ;  /* 0x000000ffff0a7224 */ /* 0x002fe400078e00ff */
[----:B------:R-:W-:Y:S01]  /*0330*/  IMAD R7, R2, R8, R7 ;  /* 0x0000000802077224 */ /* 0x000fe200078e0207 */
[----:B------:R-:W-:Y:S01]  /*0340*/  LOP3.LUT R8, R0, R3, RZ, 0x3c, !PT ;  /* 0x0000000300087212 */ /* 0x000fe200078e3cff */
[----:B--2---:R-:W-:-:S03]  /*0350*/  IMAD.MOV R15, RZ, RZ, -R11 ;  /* 0x000000ffff0f7224 */ /* 0x004fc600078e0a0b */
[----:B------:R-:W-:Y:S02]  /*0360*/  ISETP.GT.U32.AND P1, PT, R2, R7, PT ;  /* 0x000000070200720c */ /* 0x000fe40003f24070 */
[----:B------:R-:W-:Y:S02]  /*0370*/  ISETP.GE.AND P2, PT, R8, RZ, PT ;  /* 0x000000ff0800720c */ /* 0x000fe40003f46270 */
[----:B------:R-:W-:-:S09]  /*0380*/  LOP3.LUT R8, RZ, R3, RZ, 0x33, !PT ;  /* 0x00000003ff087212 */ /* 0x000fd200078e33ff */
[----:B------:R-:W-:Y:S02]  /*0390*/  @!P1 IMAD.IADD R7, R7, 0x1, -R2 ;  /* 0x0000000107079824 */ /* 0x000fe400078e0a02 */
[----:B------:R-:W-:Y:S01]  /*03a0*/  @!P1 VIADD R9, R9, 0x1 ;  /* 0x0000000109099836 */ /* 0x000fe20000000000 */
[----:B------:R-:W-:Y:S02]  /*03b0*/  ISETP.NE.AND P1, PT, R3, RZ, PT ;  /* 0x000000ff0300720c */ /* 0x000fe40003f25270 */
[----:B------:R-:W-:-:S13]  /*03c0*/  ISETP.GE.U32.AND P0, PT, R7, R2, PT ;  /* 0x000000020700720c */ /* 0x000fda0003f06070 */
[----:B------:R-:W-:-:S05]  /*03d0*/  @P0 VIADD R9, R9, 0x1 ;  /* 0x0000000109090836 */ /* 0x000fca0000000000 */
[----:B------:R-:W-:-:S04]  /*03e0*/  @!P2 IADD3 R9, PT, PT, -R9, RZ, RZ ;  /* 0x000000ff0909a210 */ /* 0x000fc80007ffe1ff */
[----:B------:R-:W-:Y:S01]  /*03f0*/  SEL R13, R8, R9, !P1 ;  /* 0x00000009080d7207 */ /* 0x000fe20004800000 */
[----:B------:R-:W-:-:S03]  /*0400*/  IMAD R9, R15, R6, RZ ;  /* 0x000000060f097224 */ /* 0x000fc600078e02ff */
[----:B------:R-:W-:Y:S01]  /*0410*/  IABS R12, R13 ;  /* 0x0000000d000c7213 */ /* 0x000fe20000000000 */
        /* <DEDUP_REMOVED lines=12> */
[----:B------:R-:W-:-:S06]  /*04e0*/  VIADD R6, R4, 0xffffffff ;  /* 0xffffffff04067836 */ /* 0x000fcc0000000000 */
[----:B------:R-:W-:-:S06]  /*04f0*/  @P0 IADD3 R10, PT, PT, R10, 0x1, RZ ;  /* 0x000000010a0a0810 */ /* 0x000fcc0007ffe0ff */
[----:B------:R-:W-:Y:S01]  /*0500*/  @!P2 IMAD.MOV R10, RZ, RZ, -R10 ;  /* 0x000000ffff0aa224 */ /* 0x000fe200078e0a0a */
[----:B------:R-:W-:-:S04]  /*0510*/  @!P3 LOP3.LUT R10, RZ, R4, RZ, 0x33, !PT ;  /* 0x00000004ff0ab212 */ /* 0x000fc800078e33ff */
[----:B------:R-:W-:Y:S01]  /*0520*/  ISETP.NE.AND P2, PT, R10, R5, PT ;  /* 0x000000050a00720c */ /* 0x000fe20003f45270 */
[----:B------:R-:W-:-:S04]  /*0530*/  IMAD.MOV R9, RZ, RZ, -R10 ;  /* 0x000000ffff097224 */ /* 0x000fc800078e0a0a */
[----:B------:R-:W-:-:S05]  /*0540*/  IMAD R9, R4, R9, R13 ;  /* 0x0000000904097224 */ /* 0x000fca00078e020d */
[----:B------:R-:W-:-:S04]  /*0550*/  ISETP.NE.AND P0, PT, R9, R6, PT ;  /* 0x000000060900720c */ /* 0x000fc80003f05270 */
[----:B------:R-:W-:-:S04]  /*0560*/  ISETP.NE.AND P0, PT, R9, RZ, P0 ;  /* 0x000000ff0900720c */ /* 0x000fc80000705270 */
[----:B------:R-:W-:-:S13]  /*0570*/  ISETP.NE.AND P0, PT, R10, RZ, P0 ;  /* 0x000000ff0a00720c */ /* 0x000fda0000705270 */
[----:B0-----:R-:W-:Y:S05]  /*0580*/  @P0 BRA P2, `(.L_x_45) ;  /* 0x0000000000240947 */ /* 0x001fea0001000000 */
[----:B------:R-:W0:Y:S01]  /*0590*/  LDCU.128 UR8, c[0x0][0x380] ;  /* 0x00007000ff0877ac */ /* 0x000e220008000c00 */
[----:B------:R-:W-:Y:S02]  /*05a0*/  SHF.R.S32.HI R5, RZ, 0x1f, R0 ;  /* 0x0000001fff057819 */ /* 0x000fe40000011400 */
[----:B0-----:R-:W-:-:S04]  /*05b0*/  IADD3 R2, P0, PT, R0, UR8, RZ ;  /* 0x0000000800027c10 */ /* 0x001fc8000ff1e0ff */
[----:B------:R-:W-:-:S06]  /*05c0*/  IADD3.X R3, PT, PT, R5, UR9, RZ, P0, !PT ;  /* 0x0000000905037c10 */ /* 0x000fcc00087fe4ff */
[----:B------:R-:W2:Y:S01]  /*05d0*/  LDG.E.U8 R3, desc[UR6][R2.64] ;  /* 0x0000000602037981 */ /* 0x000ea2000c1e1100 */
[----:B------:R-:W-:-:S04]  /*05e0*/  IADD3 R4, P0, PT, R0, UR10, RZ ;  /* 0x0000000a00047c10 */ /* 0x000fc8000ff1e0ff */
[----:B------:R-:W-:-:S05]  /*05f0*/  IADD3.X R5, PT, PT, R5, UR11, RZ, P0, !PT ;  /* 0x0000000b05057c10 */ /* 0x000fca00087fe4ff */
[----:B--2---:R-:W-:Y:S01]  /*0600*/  STG.E.U8 desc[UR6][R4.64], R3 ;  /* 0x0000000304007986 */ /* 0x004fe2000c101106 */
[----:B------:R-:W-:Y:S05]  /*0610*/  EXIT ;  /* 0x000000000000794d */ /* 0x000fea0003800000 */
.L_x_45:
[----:B------:R-:W-:Y:S01]  /*0620*/  ISETP.GE.AND P2, PT, R0, RZ, PT ;  /* 0x000000ff0000720c */ /* 0x000fe20003f46270 */
[----:B------:R-:W0:Y:S01]  /*0630*/  LDCU.128 UR8, c[0x0][0x380] ;  /* 0x00007000ff0877ac */ /* 0x000e220008000c00 */
[----:B------:R-:W-:Y:S01]  /*0640*/  ISETP.GT.U32.AND P0, PT, R2, R7, PT ;  /* 0x000000070200720c */ /* 0x000fe20003f04070 */
[----:B------:R-:W-:Y:S01]  /*0650*/  IMAD.IADD R2, R7, 0x1, -R2 ;  /* 0x0000000107027824 */ /* 0x000fe200078e0a02 */
[----:B------:R-:W-:-:S04]  /*0660*/  IADD3 R5, PT, PT, R10, -0x1, RZ ;  /* 0xffffffff0a057810 */ /* 0x000fc80007ffe0ff */
[----:B------:R-:W-:Y:S01]  /*0670*/  SEL R7, R2, R7, !P0 ;  /* 0x0000000702077207 */ /* 0x000fe20004000000 */
[----:B------:R-:W-:-:S04]  /*0680*/  IMAD R5, R5, R4, R9 ;  /* 0x0000000405057224 */ /* 0x000fc800078e0209 */
[----:B------:R-:W-:Y:S02]  /*0690*/  @!P2 IMAD.MOV R7, RZ, RZ, -R7 ;  /* 0x000000ffff07a224 */ /* 0x000fe400078e0a07 */
[----:B------:R-:W-:Y:S01]  /*06a0*/  VIADD R9, R5, 0xffffffff ;  /* 0xffffffff05097836 */ /* 0x000fe20000000000 */
[----:B------:R-:W-:Y:S02]  /*06b0*/  SHF.R.S32.HI R5, RZ, 0x1f, R3 ;  /* 0x0000001fff057819 */ /* 0x000fe40000011403 */
[----:B------:R-:W-:-:S05]  /*06c0*/  SEL R14, R8, R7, !P1 ;  /* 0x00000007080e7207 */ /* 0x000fca0004800000 */
[C---:B------:R-:W-:Y:S02]  /*06d0*/  IMAD R2, R9.reuse, R3, R14 ;  /* 0x0000000309027224 */ /* 0x040fe400078e020e */
[----:B------:R-:W-:-:S03]  /*06e0*/  IMAD.IADD R9, R9, 0x1, R4 ;  /* 0x0000000109097824 */ /* 0x000fc600078e0204 */
[C---:B0-----:R-:W-:Y:S01]  /*06f0*/  IADD3 R10, P0, PT, R2.reuse, UR8, RZ ;  /* 0x00000008020a7c10 */ /* 0x041fe2000ff1e0ff */
[C---:B------:R-:W-:Y:S02]  /*0700*/  IMAD.IADD R4, R9.reuse, 0x1, R4 ;  /* 0x0000000109047824 */ /* 0x040fe400078e0204 */
[-C--:B------:R-:W-:Y:S01]  /*0710*/  IMAD R9, R9, R3.reuse, R14 ;  /* 0x0000000309097224 */ /* 0x080fe200078e020e */
[----:B------:R-:W-:Y:S02]  /*0720*/  LEA.HI.X.SX32 R11, R2, UR9, 0x1, P0 ;  /* 0x00000009020b7c11 */ /* 0x000fe400080f0eff */
[-C--:B------:R-:W-:Y:S02]  /*0730*/  IADD3 R16, P0, PT, R10, R3.reuse, RZ ;  /* 0x000000030a107210 */ /* 0x080fe40007f1e0ff */
[----:B------:R-:W-:Y:S01]  /*0740*/  IADD3 R8, P1, PT, R9, UR8, RZ ;  /* 0x0000000809087c10 */ /* 0x000fe2000ff3e0ff */
[----:B------:R-:W2:Y:S02]  /*0750*/  LDG.E.U8 R2, desc[UR6][R10.64] ;  /* 0x000000060a027981 */ /* 0x000ea4000c1e1100 */
[----:B------:R-:W-:Y:S01]  /*0760*/  IMAD.X R17, R5, 0x1, R11, P0 ;  /* 0x0000000105117824 */ /* 0x000fe200000e060b */
[----:B------:R-:W-:-:S02]  /*0770*/  IADD3 R18, P0, PT, R16, R3, RZ ;  /* 0x0000000310127210 */ /* 0x000fc40007f1e0ff */
[----:B------:R-:W-:Y:S02]  /*0780*/  LEA.HI.X.SX32 R9, R9, UR9, 0x1, P1 ;  /* 0x0000000909097c11 */ /* 0x000fe400088f0eff */
[C---:B------:R-:W-:Y:S01]  /*0790*/  IADD3.X R19, PT, PT, R5.reuse, R17, RZ, P0, !PT ;  /* 0x0000001105137210 */ /* 0x040fe200007fe4ff */
[----:B------:R-:W3:Y:S01]  /*07a0*/  LDG.E.U8 R12, desc[UR6][R16.64] ;  /* 0x00000006100c7981 */ /* 0x000ee2000c1e1100 */
[-C--:B------:R-:W-:Y:S01]  /*07b0*/  IADD3 R6, P0, PT, R8, R3.reuse, RZ ;  /* 0x0000000308067210 */ /* 0x080fe20007f1e0ff */
[-C--:B------:R-:W-:Y:S02]  /*07c0*/  IMAD R4, R4, R3.reuse, R14 ;  /* 0x0000000304047224 */ /* 0x080fe400078e020e */
[----:B------:R-:W4:Y:S02]  /*07d0*/  LDG.E.U8 R13, desc[UR6][R18.64] ;  /* 0x00000006120d7981 */ /* 0x000f24000c1e1100 */
[----:B------:R-:W-:Y:S01]  /*07e0*/  IMAD.X R7, R5, 0x1, R9, P0 ;  /* 0x0000000105077824 */ /* 0x000fe200000e0609 */
[----:B------:R-:W-:Y:S01]  /*07f0*/  IADD3 R24, P0, PT, R6, R3, RZ ;  /* 0x0000000306187210 */ /* 0x000fe20007f1e0ff */
[----:B------:R-:W5:Y:S01]  /*0800*/  LDG.E.U8 R14, desc[UR6][R8.64] ;  /* 0x00000006080e7981 */ /* 0x000f62000c1e1100 */
[----:B------:R-:W-:-:S03]  /*0810*/  IADD3 R20, P1, PT, R4, UR8, RZ ;  /* 0x0000000804147c10 */ /* 0x000fc6000ff3e0ff */
[----:B------:R-:W-:Y:S01]  /*0820*/  IMAD.X R25, R5, 0x1, R7, P0 ;  /* 0x0000000105197824 */ /* 0x000fe200000e0607 */
[----:B------:R0:W5:Y:S01]  /*0830*/  LDG.E.U8 R15, desc[UR6][R6.64] ;  /* 0x00000006060f7981 */ /* 0x000162000c1e1100 */
[-C--:B------:R-:W-:Y:S02]  /*0840*/  IADD3 R22, P0, PT, R20, R3.reuse, RZ ;  /* 0x0000000314167210 */ /* 0x080fe40007f1e0ff */
[----:B------:R-:W-:Y:S01]  /*0850*/  LEA.HI.X.SX32 R21, R4, UR9, 0x1, P1 ;  /* 0x0000000904157c11 */ /* 0x000fe200088f0eff */
[----:B------:R2:W5:Y:S01]  /*0860*/  LDG.E.U8 R16, desc[UR6][R24.64] ;  /* 0x0000000618107981 */ /* 0x000562000c1e1100 */
[----:B------:R-:W-:-:S03]  /*0870*/  IADD3 R26, P1, PT, R22, R3, RZ ;  /* 0x00000003161a7210 */ /* 0x000fc60007f3e0ff */
[C---:B------:R-:W-:Y:S01]  /*0880*/  IMAD.X R23, R5.reuse, 0x1, R21, P0 ;  /* 0x0000000105177824 */ /* 0x040fe200000e0615 */
[----:B------:R3:W5:Y:S03]  /*0890*/  LDG.E.U8 R3, desc[UR6][R20.64] ;  /* 0x0000000614037981 */ /* 0x000766000c1e1100 */
[----:B------:R-:W-:Y:S01]  /*08a0*/  IMAD.X R27, R5, 0x1, R23, P1 ;  /* 0x00000001051b7824 */ /* 0x000fe200008e0617 */
[----:B------:R-:W5:Y:S04]  /*08b0*/  LDG.E.U8 R17, desc[UR6][R22.64] ;  /* 0x0000000616117981 */ /* 0x000f68000c1e1100 */
[----:B------:R-:W5:Y:S01]  /*08c0*/  LDG.E.U8 R18, desc[UR6][R26.64] ;  /* 0x000000061a127981 */ /* 0x000f62000c1e1100 */
[----:B------:R-:W1:Y:S01]  /*08d0*/  S2UR UR5, SR_CgaCtaId ;  /* 0x00000000000579c3 */ /* 0x000e620000008800 */
[----:B------:R-:W-:-:S02]  /*08e0*/  UMOV UR4, 0x400 ;  /* 0x0000040000047882 */ /* 0x000fc40000000000 */
[----:B-1----:R-:W-:-:S09]  /*08f0*/  ULEA UR4, UR5, UR4, 0x18 ;  /* 0x0000000405047291 */ /* 0x002fd2000f8ec0ff */
[----:B0-----:R-:W0:Y:S04]  /*0900*/  LDS.128 R4, [UR4] ;  /* 0x00000004ff047984 */ /* 0x001e280008000c00 */
[----:B------:R-:W1:Y:S04]  /*0910*/  LDS.128 R8, [UR4+0x10] ;  /* 0x00001004ff087984 */ /* 0x000e680008000c00 */
[----:B------:R-:W1:Y:S01]  /*0920*/  LDS R19, [UR4+0x20] ;  /* 0x00002004ff137984 */ /* 0x000e620008000800 */
[----:B--2---:R-:W-:-:S05]  /*0930*/  I2FP.F32.U32 R25, R2 ;  /* 0x0000000200197245 */ /* 0x004fca0000201000 */
[----:B0-----:R-:W-:Y:S01]  /*0940*/  FFMA R4, R25, R4, 128 ;  /* 0x4300000019047423 */ /* 0x001fe20000000004 */
[----:B---3--:R-:W-:Y:S02]  /*0950*/  I2FP.F32.U32 R21, R12 ;  /* 0x0000000c00157245 */ /* 0x008fe40000201000 */
[----:B----4-:R-:W-:-:S03]  /*0960*/  I2FP.F32.U32 R2, R13 ;  /* 0x0000000d00027245 */ /* 0x010fc60000201000 */
[----:B------:R-:W-:Y:S01]  /*0970*/  FFMA R5, R21, R5, R4 ;  /* 0x0000000515057223 */ /* 0x000fe20000000004 */
[----:B-----5:R-:W-:-:S03]  /*0980*/  I2FP.F32.U32 R13, R14 ;  /* 0x0000000e000d7245 */ /* 0x020fc60000201000 */
[----:B------:R-:W-:Y:S01]  /*0990*/  FFMA R2, R2, R6, R5 ;  /* 0x0000000602027223 */ /* 0x000fe20000000005 */
[----:B------:R-:W-:-:S03]  /*09a0*/  I2FP.F32.U32 R4, R15 ;  /* 0x0000000f00047245 */ /* 0x000fc60000201000 */
[----:B------:R-:W-:Y:S01]  /*09b0*/  FFMA R7, R13, R7, R2 ;  /* 0x000000070d077223 */ /* 0x000fe20000000002 */
[----:B------:R-:W-:-:S03]  /*09c0*/  I2FP.F32.U32 R5, R16 ;  /* 0x0000001000057245 */ /* 0x000fc60000201000 */
[----:B-1----:R-:W-:Y:S01]  /*09d0*/  FFMA R4, R4, R8, R7 ;  /* 0x0000000804047223 */ /* 0x002fe20000000007 */
[----:B------:R-:W-:-:S03]  /*09e0*/  I2FP.F32.U32 R2, R3 ;  /* 0x0000000300027245 */ /* 0x000fc60000201000 */
[----:B------:R-:W-:Y:S01]  /*09f0*/  FFMA R5, R5, R9, R4 ;  /* 0x0000000905057223 */ /* 0x000fe20000000004 */
[----:B------:R-:W-:-:S03]  /*0a00*/  I2FP.F32.U32 R17, R17 ;  /* 0x0000001100117245 */ /* 0x000fc60000201000 */
[----:B------:R-:W-:Y:S01]  /*0a10*/  FFMA R2, R2, R10, R5 ;  /* 0x0000000a02027223 */ /* 0x000fe20000000005 */
[----:B------:R-:W-:-:S03]  /*0a20*/  I2FP.F32.U32 R3, R18 ;  /* 0x0000001200037245 */ /* 0x000fc60000201000 */
[----:B------:R-:W-:-:S04]  /*0a30*/  FFMA R2, R17, R11, R2 ;  /* 0x0000000b11027223 */ /* 0x000fc80000000002 */
[----:B------:R-:W-:-:S05]  /*0a40*/  FFMA R2, R3, R19, R2 ;  /* 0x0000001303027223 */ /* 0x000fca0000000002 */
[----:B------:R-:W-:-:S04]  /*0a50*/  FMNMX R2, RZ, R2, !PT ;  /* 0x00000002ff027209 */ /* 0x000fc80007800000 */
[----:B------:R-:W-:-:S04]  /*0a60*/  FMNMX R4, R2, 255, PT ;  /* 0x437f000002047809 */ /* 0x000fc80003800000 */
[----:B------:R-:W0:Y:S01]  /*0a70*/  F2I.U32.TRUNC.NTZ R5, R4 ;  /* 0x0000000400057305 */ /* 0x000e22000020f000 */
[----:B------:R-:W-:-:S04]  /*0a80*/  IADD3 R2, P0, PT, R0, UR10, RZ ;  /* 0x0000000a00027c10 */ /* 0x000fc8000ff1e0ff */
[----:B------:R-:W-:-:S05]  /*0a90*/  LEA.HI.X.SX32 R3, R0, UR11, 0x1, P0 ;  /* 0x0000000b00037c11 */ /* 0x000fca00080f0eff */
[----:B0-----:R-:W-:Y:S01]  /*0aa0*/  STG.E.U8 desc[UR6][R2.64], R5 ;  /* 0x0000000502007986 */ /* 0x001fe2000c101106 */
[----:B------:R-:W-:Y:S05]  /*0ab0*/  EXIT ;  /* 0x000000000000794d */ /* 0x000fea0003800000 */
.L_x_46:
        /* <DEDUP_REMOVED lines=12> */
.L_x_59:


//--------------------- .text._Z14gaussianKernelPhS_iiiifPf --------------------------
	.section	.text._Z14gaussianKernelPhS_iiiifPf,"ax",@progbits
	.align	128
        .global         _Z14gaussianKernelPhS_iiiifPf
        .type           _Z14gaussianKernelPhS_iiiifPf,@function
        .size           _Z14gaussianKernelPhS_iiiifPf,(.L_x_60 - _Z14gaussianKernelPhS_iiiifPf)
        .other          _Z14gaussianKernelPhS_iiiifPf,@"STO_CUDA_ENTRY STV_DEFAULT"
_Z14gaussianKernelPhS_iiiifPf:
.text._Z14gaussianKernelPhS_iiiifPf:
        /* <DEDUP_REMOVED lines=40> */
[----:B------:R0:W1:Y:S06]  /*0280*/  F2I.FTZ.U32.TRUNC.NTZ R9, R8 ;  /* 0x0000000800097305 */ /* 0x00006c000021f000 */
[----:B------:R-:W-:Y:S02]  /*0290*/  @P0 VIADD R7, R7, 0x1 ;  /* 0x0000000107070836 */ /* 0x000fe40000000000 */
[----:B0-----:R-:W-:Y:S02]  /*02a0*/  IMAD.MOV.U32 R8, RZ, RZ, RZ ;  /* 0x000000ffff087224 */ /* 0x001fe400078e00ff */
[----:B------:R-:W-:-:S02]  /*02b0*/  IMAD.MOV.U32 R13, RZ, RZ, R7 ;  /* 0x000000ffff0d7224 */ /* 0x000fc400078e0007 */
[----:B-1----:R-:W-:Y:S02]  /*02c0*/  IMAD.MOV R5, RZ, RZ, -R9 ;  /* 0x000000ffff057224 */ /* 0x002fe400078e0a09 */
[----:B------:R-:W-:Y:S01]  /*02d0*/  @!P1 IMAD.MOV R13, RZ, RZ, -R13 ;  /* 0x000000ffff0d9224 */ /* 0x000fe200078e0a0d */
[----:B------:R-:W-:Y:S01]  /*02e0*/  @!P2 LOP3.LUT R13, RZ, R3, RZ, 0x33, !PT ;  /* 0x00000003ff0da212 */ /* 0x000fe200078e33ff */
[----:B------:R-:W-:-:S03]  /*02f0*/  IMAD R5, R5, R4, RZ ;  /* 0x0000000405057224 */ /* 0x000fc600078e02ff */
[----:B------:R-:W-:Y:S01]  /*0300*/  IABS R2, R13 ;  /* 0x0000000d00027213 */ /* 0x000fe20000000000 */
[----:B------:R-:W-:Y:S01]  /*0310*/  IMAD.HI.U32 R8, R9, R5, R8 ;  /* 0x0000000509087227 */ /* 0x000fe200078e0008 */
[----:B------:R-:W-:-:S03]  /*0320*/  ISETP.GE.AND P2, PT, R13, RZ, PT ;  /* 0x000000ff0d00720c */ /* 0x000fc60003f46270 */
[----:B------:R-:W-:Y:S02]  /*0330*/  IMAD.MOV.U32 R5, RZ, RZ, R2 ;  /* 0x000000ffff057224 */ /* 0x000fe400078e0002 */
[----:B------:R-:W-:Y:S02]  /*0340*/  IMAD.MOV R9, RZ, RZ, -R13 ;  /* 0x000000ffff097224 */ /* 0x000fe400078e0a0d */
[----:B------:R-:W-:-:S04]  /*0350*/  IMAD.HI.U32 R8, R8, R5, RZ ;  /* 0x0000000508087227 */ /* 0x000fc800078e00ff */
[----:B------:R-:W-:-:S04]  /*0360*/  IMAD.MOV R2, RZ, RZ, -R8 ;  /* 0x000000ffff027224 */ /* 0x000fc800078e0a08 */
[----:B------:R-:W-:-:S05]  /*0370*/  IMAD R5, R4, R2, R5 ;  /* 0x0000000204057224 */ /* 0x000fca00078e0205 */
[----:B------:R-:W-:-:S13]  /*0380*/  ISETP.GT.U32.AND P1, PT, R4, R5, PT ;  /* 0x000000050400720c */ /* 0x000fda0003f24070 */
[----:B------:R-:W-:-:S04]  /*0390*/  @!P1 IMAD.IADD R5, R5, 0x1, -R4 ;  /* 0x0000000105059824 */ /* 0x000fc800078e0a04 */
[----:B------:R-:W-:Y:S01]  /*03a0*/  IMAD.IADD R2, R5, 0x1, -R4 ;  /* 0x0000000105027824 */ /* 0x000fe200078e0a04 */
[----:B------:R-:W-:-:S04]  /*03b0*/  ISETP.GT.U32.AND P0, PT, R4, R5, PT ;  /* 0x000000050400720c */ /* 0x000fc80003f04070 */
[----:B------:R-:W-:Y:S01]  /*03c0*/  SEL R7, R2, R5, !P0 ;  /* 0x0000000502077207 */ /* 0x000fe20004000000 */
[----:B------:R-:W-:-:S04]  /*03d0*/  IMAD R2, R3, R9, R0 ;  /* 0x0000000903027224 */ /* 0x000fc800078e0200 */
[----:B------:R-:W-:Y:S01]  /*03e0*/  @!P2 IMAD.MOV R7, RZ, RZ, -R7 ;  /* 0x000000ffff07a224 */ /* 0x000fe200078e0a07 */
[----:B--2---:R-:W-:Y:S06]  /*03f0*/  BRA.U !UP0, `(.L_x_47) ;  /* 0x0000000d088c7547 */ /* 0x004fec000b800000 */
[----:B------:R-:W-:Y:S01]  /*0400*/  ISETP.GE.U32.AND P2, PT, R5, R4, PT ;  /* 0x000000040500720c */ /* 0x000fe20003f46070 */
[----:B------:R-:W-:Y:S01]  /*0410*/  USHF.L.U32 UR4, UR5, 0x1, URZ ;  /* 0x0000000105047899 */ /* 0x000fe200080006ff */
[-C--:B------:R-:W-:Y:S01]  /*0420*/  LOP3.LUT R3, R13, R6.reuse, RZ, 0x3c, !PT ;  /* 0x000000060d037212 */ /* 0x080fe200078e3cff */
[----:B------:R-:W-:Y:S01]  /*0430*/  UIADD3 UR7, UPT, UPT, -UR5, URZ, URZ ;  /* 0x000000ff05077290 */ /* 0x000fe2000fffe1ff */
[----:B------:R-:W-:Y:S01]  /*0440*/  @!P1 IADD3 R8, PT, PT, R8, 0x1, RZ ;  /* 0x0000000108089810 */ /* 0x000fe20007ffe0ff */
[----:B------:R-:W-:Y:S01]  /*0450*/  ULOP3.LUT UR4, UR4, 0x6, URZ, 0xc0, !UPT ;  /* 0x0000000604047892 */ /* 0x000fe2000f8ec0ff */
[----:B------:R-:W-:Y:S01]  /*0460*/  ISETP.GE.AND P0, PT, R3, RZ, PT ;  /* 0x000000ff0300720c */ /* 0x000fe20003f06270 */
[C---:B------:R-:W-:Y:S01]  /*0470*/  VIADD R5, R6.reuse, 0xffffffff ;  /* 0xffffffff06057836 */ /* 0x040fe20000000000 */
[----:B------:R-:W-:Y:S01]  /*0480*/  ISETP.NE.AND P1, PT, R6, RZ, PT ;  /* 0x000000ff0600720c */ /* 0x000fe20003f25270 */
[----:B------:R-:W-:Y:S01]  /*0490*/  IMAD.MOV.U32 R11, RZ, RZ, RZ ;  /* 0x000000ffff0b7224 */ /* 0x000fe200078e00ff */
[----:B------:R-:W-:Y:S01]  /*04a0*/  LOP3.LUT R4, RZ, R6, RZ, 0x33, !PT ;  /* 0x00000006ff047212 */ /* 0x000fe200078e33ff */
[----:B------:R-:W-:-:S02]  /*04b0*/  UISETP.GE.U32.AND UP0, UPT, UR4, 0x3, UPT ;  /* 0x000000030400788c */ /* 0x000fc4000bf06070 */
[----:B------:R-:W-:Y:S01]  /*04c0*/  @P2 VIADD R8, R8, 0x1 ;  /* 0x0000000108082836 */ /* 0x000fe20000000000 */
[----:B------:R-:W-:Y:S01]  /*04d0*/  SEL R3, R4, R7, !P1 ;  /* 0x0000000704037207 */ /* 0x000fe20004800000 */
[----:B------:R-:W-:Y:S02]  /*04e0*/  UIADD3 UR10, UPT, UPT, -UR5, 0x3, URZ ;  /* 0x00000003050a7890 */ /* 0x000fe4000fffe1ff */
[----:B------:R-:W-:Y:S02]  /*04f0*/  ULEA UR11, UR5, 0x1, 0x1 ;  /* 0x00000001050b7891 */ /* 0x000fe4000f8e08ff */
[----:B------:R-:W-:Y:S01]  /*0500*/  @!P0 IMAD.MOV R8, RZ, RZ, -R8 ;  /* 0x000000ffff088224 */ /* 0x000fe200078e0a08 */
[----:B------:R-:W-:Y:S01]  /*0510*/  UMOV UR4, UR7 ;  /* 0x0000000700047c82 */ /* 0x000fe20008000000 */
[----:B------:R-:W-:-:S03]  /*0520*/  VIADD R7, R3, -UR5 ;  /* 0x8000000503077c36 */ /* 0x000fc60008000000 */
[----:B------:R-:W-:-:S07]  /*0530*/  SEL R4, R4, R8, !P1 ;  /* 0x0000000804047207 */ /* 0x000fce0004800000 */
.L_x_52:
[----:B------:R-:W0:Y:S01]  /*0540*/  LDCU UR15, c[0x0][0x39c] ;  /* 0x00007380ff0f77ac */ /* 0x000e220008000800 */
[----:B------:R-:W1:Y:S01]  /*0550*/  LDC R9, c[0x0][0x394] ;  /* 0x0000e500ff097b82 */ /* 0x000e620000000800 */
[----:B------:R-:W-:Y:S01]  /*0560*/  VIADDMNMX R8, R4, UR4, RZ, !PT ;  /* 0x0000000404087c46 */ /* 0x000fe2000f8001ff */
[----:B------:R-:W-:Y:S01]  /*0570*/  IMAD.U32 R6, RZ, RZ, UR7 ;  /* 0x00000007ff067e24 */ /* 0x000fe2000f8e00ff */
[----:B0-----:R-:W-:Y:S02]  /*0580*/  UISETP.GE.U32.AND UP1, UPT, UR15, 0x4, UPT ;  /* 0x000000040f00788c */ /* 0x001fe4000bf26070 */
[----:B------:R-:W-:-:S04]  /*0590*/  UIADD3 UR5, UPT, UPT, UR4, UR15, URZ ;  /* 0x0000000f04057290 */ /* 0x000fc8000fffe0ff */
[----:B------:R-:W-:Y:S01]  /*05a0*/  UIMAD UR5, UR5, UR11, URZ ;  /* 0x0000000b050572a4 */ /* 0x000fe2000f8e02ff */
[----:B-1----:R-:W-:-:S03]  /*05b0*/  VIADDMNMX R8, R9, 0xffffffff, R8, PT ;  /* 0xffffffff09087846 */ /* 0x002fc60003800108 */
[----:B------:R-:W-:Y:S01]  /*05c0*/  UIADD3 UR14, UPT, UPT, UR5, UR15, URZ ;  /* 0x0000000f050e7290 */ /* 0x000fe2000fffe0ff */
[----:B------:R-:W-:Y:S11]  /*05d0*/  BRA.U !UP1, `(.L_x_48) ;  /* 0x0000000509847547 */ /* 0x000ff6000b800000 */
[----:B------:R-:W0:Y:S01]  /*05e0*/  LDC.64 R12, c[0x0][0x3a8] ;  /* 0x0000ea00ff0c7b82 */ /* 0x000e220000000a00 */
[----:B------:R-:W-:Y:S01]  /*05f0*/  ULOP3.LUT UR6, UR11, 0x7ffffff8, URZ, 0xc0, !UPT ;  /* 0x7ffffff80b067892 */ /* 0x000fe2000f8ec0ff */
[----:B------:R-:W-:Y:S01]  /*0600*/  IMAD.U32 R10, RZ, RZ, UR5 ;  /* 0x00000005ff0a7e24 */ /* 0x000fe2000f8e00ff */
[----:B------:R-:W1:Y:S01]  /*0610*/  LDCU UR17, c[0x0][0x398] ;  /* 0x00007300ff1177ac */ /* 0x000e620008000800 */
[----:B------:R-:W-:Y:S02]  /*0620*/  IMAD.MOV.U32 R6, RZ, RZ, R7 ;  /* 0x000000ffff067224 */ /* 0x000fe400078e0007 */
[----:B------:R-:W-:Y:S01]  /*0630*/  IMAD.U32 R9, RZ, RZ, UR10 ;  /* 0x0000000aff097e24 */ /* 0x000fe2000f8e00ff */
[----:B------:R-:W2:Y:S01]  /*0640*/  LDCU UR16, c[0x0][0x390] ;  /* 0x00007200ff1077ac */ /* 0x000ea20008000800 */
[----:B------:R-:W3:Y:S01]  /*0650*/  LDCU.64 UR12, c[0x0][0x380] ;  /* 0x00007000ff0c77ac */ /* 0x000ee20008000a00 */
[----:B------:R-:W-:-:S12]  /*0660*/  UIADD3 UR6, UPT, UPT, -UR6, URZ, URZ ;  /* 0x000000ff06067290 */ /* 0x000fd8000fffe1ff */
.L_x_49:
[----:B------:R-:W-:-:S04]  /*0670*/  VIMNMX R14, PT, PT, RZ, R6, !PT ;  /* 0x00000006ff0e7248 */ /* 0x000fc80007fe0100 */
[----:B------:R-:W-:Y:S02]  /*0680*/  VIMNMX R15, PT, PT, R14, R5, PT ;  /* 0x000000050e0f7248 */ /* 0x000fe40003fe0100 */
[----:B------:R-:W-:-:S03]  /*0690*/  VIADDMNMX R14, R6, 0x1, RZ, !PT ;  /* 0x00000001060e7846 */ /* 0x000fc600078001ff */
[----:B--2---:R-:W-:Y:S01]  /*06a0*/  IMAD R15, R8, UR16, R15 ;  /* 0x00000010080f7c24 */ /* 0x004fe2000f8e020f */
[----:B------:R-:W-:-:S03]  /*06b0*/  VIMNMX R17, PT, PT, R14, R5, PT ;  /* 0x000000050e117248 */ /* 0x000fc60003fe0100 */
[----:B-1----:R-:W-:Y:S02]  /*06c0*/  IMAD R15, R15, UR17, R2 ;  /* 0x000000110f0f7c24 */ /* 0x002fe4000f8e0202 */
[----:B------:R-:W-:-:S03]  /*06d0*/  IMAD R17, R8, UR16, R17 ;  /* 0x0000001008117c24 */ /* 0x000fc6000f8e0211 */
[----:B---3--:R-:W-:Y:S01]  /*06e0*/  IADD3 R16, P0, PT, R15, UR12, RZ ;  /* 0x0000000c0f107c10 */ /* 0x008fe2000ff1e0ff */
[----:B------:R-:W-:-:S03]  /*06f0*/  IMAD R18, R17, UR17, R2 ;  /* 0x0000001111127c24 */ /* 0x000fc6000f8e0202 */
[----:B------:R-:W-:Y:S01]  /*0700*/  LEA.HI.X.SX32 R17, R15, UR13, 0x1, P0 ;  /* 0x0000000d0f117c11 */ /* 0x000fe200080f0eff */
[----:B0-----:R-:W-:Y:S01]  /*0710*/  IMAD.WIDE R14, R10, 0x4, R12 ;  /* 0x000000040a0e7825 */ /* 0x001fe200078e020c */
[----:B------:R-:W-:-:S03]  /*0720*/  IADD3 R24, P0, PT, R18, UR12, RZ ;  /* 0x0000000c12187c10 */ /* 0x000fc6000ff1e0ff */
[----:B------:R-:W2:Y:S01]  /*0730*/  LDG.E.U8 R16, desc[UR8][R16.64] ;  /* 0x0000000810107981 */ /* 0x000ea2000c1e1100 */
[----:B------:R-:W-:-:S03]  /*0740*/  LEA.HI.X.SX32 R25, R18, UR13, 0x1, P0 ;  /* 0x0000000d12197c11 */ /* 0x000fc600080f0eff */
[----:B------:R-:W3:Y:S04]  /*0750*/  LDG.E R28, desc[UR8][R14.64] ;  /* 0x000000080e1c7981 */ /* 0x000ee8000c1e1900 */
[----:B------:R-:W4:Y:S04]  /*0760*/  LDG.E.U8 R24, desc[UR8][R24.64] ;  /* 0x0000000818187981 */ /* 0x000f28000c1e1100 */
[----:B------:R-:W5:Y:S01]  /*0770*/  LDG.E R26, desc[UR8][R14.64+0x4] ;  /* 0x000004080e1a7981 */ /* 0x000f62000c1e1900 */
[----:B------:R-:W-:-:S03]  /*0780*/  VIADDMNMX R18, R6, 0x2, RZ, !PT ;  /* 0x0000000206127846 */ /* 0x000fc600078001ff */
[----:B------:R-:W5:Y:S01]  /*0790*/  LDG.E R19, desc[UR8][R14.64+0x8] ;  /* 0x000008080e137981 */ /* 0x000f62000c1e1900 */
[----:B------:R-:W-:-:S03]  /*07a0*/  VIMNMX R29, PT, PT, R18, R5, PT ;  /* 0x00000005121d7248 */ /* 0x000fc60003fe0100 */
[----:B------:R-:W5:Y:S04]  /*07b0*/  LDG.E R23, desc[UR8][R14.64+0xc] ;  /* 0x00000c080e177981 */ /* 0x000f68000c1e1900 */
[----:B------:R-:W5:Y:S04]  /*07c0*/  LDG.E R22, desc[UR8][R14.64+0x10] ;  /* 0x000010080e167981 */ /* 0x000f68000c1e1900 */
[----:B------:R-:W5:Y:S04]  /*07d0*/  LDG.E R21, desc[UR8][R14.64+0x14] ;  /* 0x000014080e157981 */ /* 0x000f68000c1e1900 */
[----:B------:R-:W5:Y:S04]  /*07e0*/  LDG.E R20, desc[UR8][R14.64+0x18] ;  /* 0x000018080e147981 */ /* 0x000f68000c1e1900 */
[----:B------:R0:W5:Y:S02]  /*07f0*/  LDG.E R18, desc[UR8][R14.64+0x1c] ;  /* 0x00001c080e127981 */ /* 0x000164000c1e1900 */
[----:B0-----:R-:W-:-:S02]  /*0800*/  VIADDMNMX R14, R6, 0x5, RZ, !PT ;  /* 0x00000005060e7846 */ /* 0x001fc400078001ff */
[----:B--2---:R-:W-:Y:S02]  /*0810*/  I2FP.F32.U32 R27, R16 ;  /* 0x00000010001b7245 */ /* 0x004fe40000201000 */
[----:B------:R-:W-:-:S03]  /*0820*/  VIADDMNMX R16, R6, 0x3, RZ, !PT ;  /* 0x0000000306107846 */ /* 0x000fc600078001ff */
[----:B---3--:R-:W-:Y:S01]  /*0830*/  FFMA R27, R27, R28, R11 ;  /* 0x0000001c1b1b7223 */ /* 0x008fe2000000000b */
[----:B------:R-:W-:Y:S01]  /*0840*/  IMAD R11, R8, UR16, R29 ;  /* 0x00000010080b7c24 */ /* 0x000fe2000f8e021d */
[----:B------:R-:W-:Y:S02]  /*0850*/  VIADDMNMX R28, R6, 0x4, RZ, !PT ;  /* 0x00000004061c7846 */ /* 0x000fe400078001ff */
[-C--:B------:R-:W-:Y:S01]  /*0860*/  VIMNMX R17, PT, PT, R16, R5.reuse, PT ;  /* 0x0000000510117248 */ /* 0x080fe20003fe0100 */
[----:B------:R-:W-:Y:S01]  /*0870*/  IMAD R11, R11, UR17, R2 ;  /* 0x000000110b0b7c24 */ /* 0x000fe2000f8e0202 */
[----:B------:R-:W-:-:S03]  /*0880*/  VIMNMX R25, PT, PT, R28, R5, PT ;  /* 0x000000051c197248 */ /* 0x000fc60003fe0100 */
[C---:B------:R-:W-:Y:S01]  /*0890*/  IMAD R15, R8.reuse, UR16, R17 ;  /* 0x00000010080f7c24 */ /* 0x040fe2000f8e0211 */
[----:B------:R-:W-:Y:S01]  /*08a0*/  IADD3 R28, P0, PT, R11, UR12, RZ ;  /* 0x0000000c0b1c7c10 */ /* 0x000fe2000ff1e0ff */
[----:B------:R-:W-:Y:S02]  /*08b0*/  IMAD R25, R8, UR16, R25 ;  /* 0x0000001008197c24 */ /* 0x000fe4000f8e0219 */
[--C-:B------:R-:W-:Y:S01]  /*08c0*/  IMAD R15, R15, UR17, R2.reuse ;  /* 0x000000110f0f7c24 */ /* 0x100fe2000f8e0202 */
[----:B------:R-:W-:Y:S01]  /*08d0*/  LEA.HI.X.SX32 R29, R11, UR13, 0x1, P0 ;  /* 0x0000000d0b1d7c11 */ /* 0x000fe200080f0eff */
[----:B------:R-:W-:Y:S01]  /*08e0*/  IMAD R25, R25, UR17, R2 ;  /* 0x0000001119197c24 */ /* 0x000fe2000f8e0202 */
[----:B------:R-:W-:Y:S02]  /*08f0*/  VIMNMX R17, PT, PT, R14, R5, PT ;  /* 0x000000050e117248 */ /* 0x000fe40003fe0100 */
[----:B------:R-:W-:Y:S01]  /*0900*/  IADD3 R14, P0, PT, R15, UR12, RZ ;  /* 0x0000000c0f0e7c10 */ /* 0x000fe2000ff1e0ff */
[----:B------:R-:W2:Y:S01]  /*0910*/  LDG.E.U8 R11, desc[UR8][R28.64] ;  /* 0x000000081c0b7981 */ /* 0x000ea2000c1e1100 */
[----:B----4-:R-:W-:-:S02]  /*0920*/  I2FP.F32.U32 R24, R24 ;  /* 0x0000001800187245 */ /* 0x010fc40000201000 */
[----:B------:R-:W-:Y:S02]  /*0930*/  IADD3 R16, P1, PT, R25, UR12, RZ ;  /* 0x0000000c19107c10 */ /* 0x000fe4000ff3e0ff */
[----:B------:R-:W-:Y:S01]  /*0940*/  LEA.HI.X.SX32 R15, R15, UR13, 0x1, P0 ;  /* 0x0000000d0f0f7c11 */ /* 0x000fe200080f0eff */
[----:B-----5:R-:W-:Y:S01]  /*0950*/  FFMA R24, R24, R26, R27 ;  /* 0x0000001a18187223 */ /* 0x020fe2000000001b */
[----:B------:R-:W-:Y:S01]  /*0960*/  IMAD R27, R8, UR16, R17 ;  /* 0x00000010081b7c24 */ /* 0x000fe2000f8e0211 */
[----:B------:R-:W-:Y:S02]  /*0970*/  LEA.HI.X.SX32 R17, R25, UR13, 0x1, P1 ;  /* 0x0000000d19117c11 */ /* 0x000fe400088f0eff */
[----:B------:R0:W3:Y:S01]  /*0980*/  LDG.E.U8 R25, desc[UR8][R14.64] ;  /* 0x000000080e197981 */ /* 0x0000e2000c1e1100 */
[----:B------:R-:W-:-:S03]  /*0990*/  IMAD R27, R27, UR17, R2 ;  /* 0x000000111b1b7c24 */ /* 0x000fc6000f8e0202 */
[----:B------:R1:W4:Y:S01]  /*09a0*/  LDG.E.U8 R28, desc[UR8][R16.64] ;  /* 0x00000008101c7981 */ /* 0x000322000c1e1100 */
[----:B0-----:R-:W-:-:S04]  /*09b0*/  VIADDMNMX R14, R6, 0x6, RZ, !PT ;  /* 0x00000006060e7846 */ /* 0x001fc800078001ff */
[----:B------:R-:W-:Y:S02]  /*09c0*/  VIMNMX R29, PT, PT, R14, R5, PT ;  /* 0x000000050e1d7248 */ /* 0x000fe40003fe0100 */
[----:B------:R-:W-:-:S03]  /*09d0*/  VIADDMNMX R14, R6, 0x7, RZ, !PT ;  /* 0x00000007060e7846 */ /* 0x000fc600078001ff */
[----:B------:R-:W-:Y:S01]  /*09e0*/  IMAD R29, R8, UR16, R29 ;  /* 0x00000010081d7c24 */ /* 0x000fe2000f8e021d */
[----:B------:R-:W-:Y:S02]  /*09f0*/  VIMNMX R15, PT, PT, R14, R5, PT ;  /* 0x000000050e0f7248 */ /* 0x000fe40003fe0100 */
[----:B------:R-:W-:Y:S01]  /*0a00*/  IADD3 R26, P0, PT, R27, UR12, RZ ;  /* 0x0000000c1b1a7c10 */ /* 0x000fe2000ff1e0ff */
[--C-:B------:R-:W-:Y:S02]  /*0a10*/  IMAD R29, R29, UR17, R2.reuse ;  /* 0x000000111d1d7c24 */ /* 0x100fe4000f8e0202 */
[----:B-1----:R-:W-:Y:S01]  /*0a20*/  IMAD R17, R8, UR16, R15 ;  /* 0x0000001008117c24 */ /* 0x002fe2000f8e020f */
[----:B------:R-:W-:Y:S02]  /*0a30*/  LEA.HI.X.SX32 R27, R27, UR13, 0x1, P0 ;  /* 0x0000000d1b1b7c11 */ /* 0x000fe400080f0eff */
[----:B------:R-:W-:Y:S01]  /*0a40*/  IADD3 R14, P0, PT, R29, UR12, RZ ;  /* 0x0000000c1d0e7c10 */ /* 0x000fe2000ff1e0ff */
[----:B------:R-:W-:-:S02]  /*0a50*/  IMAD R17, R17, UR17, R2 ;  /* 0x0000001111117c24 */ /* 0x000fc4000f8e0202 */
[----:B------:R-:W5:Y:S01]  /*0a60*/  LDG.E.U8 R26, desc[UR8][R26.64] ;  /* 0x000000081a1a7981 */ /* 0x000f62000c1e1100 */
[----:B------:R-:W-:Y:S02]  /*0a70*/  LEA.HI.X.SX32 R15, R29, UR13, 0x1, P0 ;  /* 0x0000000d1d0f7c11 */ /* 0x000fe400080f0eff */
[----:B------:R-:W-:-:S03]  /*0a80*/  IADD3 R16, P0, PT, R17, UR12, RZ ;  /* 0x0000000c11107c10 */ /* 0x000fc6000ff1e0ff */
[----:B------:R-:W5:Y:S01]  /*0a90*/  LDG.E.U8 R14, desc[UR8][R14.64] ;  /* 0x000000080e0e7981 */ /* 0x000f62000c1e1100 */
[----:B------:R-:W-:-:S05]  /*0aa0*/  LEA.HI.X.SX32 R17, R17, UR13, 0x1, P0 ;  /* 0x0000000d11117c11 */ /* 0x000fca00080f0eff */
[----:B------:R-:W5:Y:S01]  /*0ab0*/  LDG.E.U8 R16, desc[UR8][R16.64] ;  /* 0x0000000810107981 */ /* 0x000f62000c1e1100 */
[----:B------:R-:W-:-:S04]  /*0ac0*/  UIADD3 UR6, UPT, UPT, UR6, 0x8, URZ ;  /* 0x0000000806067890 */ /* 0x000fc8000fffe0ff */
[----:B------:R-:W-:Y:S01]  /*0ad0*/  UISETP.NE.AND UP1, UPT, UR6, URZ, UPT ;  /* 0x000000ff0600728c */ /* 0x000fe2000bf25270 */
[----:B------:R-:W-:Y:S01]  /*0ae0*/  VIADD R9, R9, 0x8 ;  /* 0x0000000809097836 */ /* 0x000fe20000000000 */
[----:B------:R-:W-:Y:S01]  /*0af0*/  IADD3 R6, PT, PT, R6, 0x8, RZ ;  /* 0x0000000806067810 */ /* 0x000fe20007ffe0ff */
[----:B------:R-:W-:Y:S01]  /*0b00*/  VIADD R10, R10, 0x8 ;  /* 0x000000080a0a7836 */ /* 0x000fe20000000000 */
[----:B--2---:R-:W-:-:S05]  /*0b10*/  I2FP.F32.U32 R11, R11 ;  /* 0x0000000b000b7245 */ /* 0x004fca0000201000 */
[----:B------:R-:W-:Y:S01]  /*0b20*/  FFMA R24, R11, R19, R24 ;  /* 0x000000130b187223 */ /* 0x000fe20000000018 */
[----:B---3--:R-:W-:Y:S02]  /*0b30*/  I2FP.F32.U32 R25, R25 ;  /* 0x0000001900197245 */ /* 0x008fe40000201000 */
[----:B----4-:R-:W-:-:S03]  /*0b40*/  I2FP.F32.U32 R28, R28 ;  /* 0x0000001c001c7245 */ /* 0x010fc60000201000 */
[----:B------:R-:W-:-:S04]  /*0b50*/  FFMA R23, R25, R23, R24 ;  /* 0x0000001719177223 */ /* 0x000fc80000000018 */
[----:B------:R-:W-:Y:S01]  /*0b60*/  FFMA R22, R28, R22, R23 ;  /* 0x000000161c167223 */ /* 0x000fe20000000017 */
[----:B-----5:R-:W-:-:S05]  /*0b70*/  I2FP.F32.U32 R11, R26 ;  /* 0x0000001a000b7245 */ /* 0x020fca0000201000 */
[----:B------:R-:W-:Y:S01]  /*0b80*/  FFMA R11, R11, R21, R22 ;  /* 0x000000150b0b7223 */ /* 0x000fe20000000016 */
[----:B------:R-:W-:-:S05]  /*0b90*/  I2FP.F32.U32 R14, R14 ;  /* 0x0000000e000e7245 */ /* 0x000fca0000201000 */
[----:B------:R-:W-:Y:S01]  /*0ba0*/  FFMA R11, R14, R20, R11 ;  /* 0x000000140e0b7223 */ /* 0x000fe2000000000b */
[----:B------:R-:W-:-:S05]  /*0bb0*/  I2FP.F32.U32 R16, R16 ;  /* 0x0000001000107245 */ /* 0x000fca0000201000 */
[----:B------:R-:W-:Y:S01]  /*0bc0*/  FFMA R11, R16, R18, R11 ;  /* 0x00000012100b7223 */ /* 0x000fe2000000000b */
[----:B------:R-:W-:Y:S06]  /*0bd0*/  BRA.U UP1, `(.L_x_49) ;  /* 0xfffffff901a47547 */ /* 0x000fec000b83ffff */
[----:B------:R-:W-:-:S07]  /*0be0*/  VIADD R6, R9, 0xfffffffd ;  /* 0xfffffffd09067836 */ /* 0x000fce0000000000 */
.L_x_48:
[----:B------:R-:W-:Y:S01]  /*0bf0*/  ULOP3.LUT UP1, URZ, UR15, 0x1, URZ, 0xc0, !UPT ;  /* 0x000000010fff7892 */ /* 0x000fe2000f82c0ff */
[----:B------:R-:W-:Y:S10]  /*0c00*/  BRA.U !UP0, `(.L_x_50) ;  /* 0x0000000108c07547 */ /* 0x000ff4000b800000 */
[----:B------:R-:W0:Y:S01]  /*0c10*/  LDCU UR5, c[0x0][0x390] ;  /* 0x00007200ff0577ac */ /* 0x000e220008000800 */
[----:B------:R-:W-:Y:S01]  /*0c20*/  IMAD.IADD R9, R3, 0x1, R6 ;  /* 0x0000000103097824 */ /* 0x000fe200078e0206 */
[----:B------:R-:W1:Y:S01]  /*0c30*/  LDC.64 R16, c[0x0][0x3a8] ;  /* 0x0000ea00ff107b82 */ /* 0x000e620000000a00 */
[----:B------:R-:W-:Y:S01]  /*0c40*/  VIADD R21, R6, UR14 ;  /* 0x0000000e06157c36 */ /* 0x000fe20008000000 */
[----:B------:R-:W2:Y:S02]  /*0c50*/  LDCU UR6, c[0x0][0x398] ;  /* 0x00007300ff0677ac */ /* 0x000ea40008000800 */
[----:B------:R-:W-:Y:S01]  /*0c60*/  VIMNMX R10, PT, PT, RZ, R9, !PT ;  /* 0x00000009ff0a7248 */ /* 0x000fe20007fe0100 */
[----:B------:R-:W3:Y:S01]  /*0c70*/  LDCU.64 UR12, c[0x0][0x380] ;  /* 0x00007000ff0c77ac */ /* 0x000ee20008000a00 */
[----:B------:R-:W-:Y:S02]  /*0c80*/  VIADDMNMX R12, R9, 0x1, RZ, !PT ;  /* 0x00000001090c7846 */ /* 0x000fe400078001ff */
[----:B------:R-:W-:-:S02]  /*0c90*/  VIMNMX R13, PT, PT, R10, R5, PT ;  /* 0x000000050a0d7248 */ /* 0x000fc40003fe0100 */
[C---:B------:R-:W-:Y:S02]  /*0ca0*/  VIADDMNMX R10, R9.reuse, 0x2, RZ, !PT ;  /* 0x00000002090a7846 */ /* 0x040fe400078001ff */
[-C--:B------:R-:W-:Y:S02]  /*0cb0*/  VIMNMX R15, PT, PT, R12, R5.reuse, PT ;  /* 0x000000050c0f7248 */ /* 0x080fe40003fe0100 */
[----:B------:R-:W-:Y:S01]  /*0cc0*/  VIADDMNMX R12, R9, 0x3, RZ, !PT ;  /* 0x00000003090c7846 */ /* 0x000fe200078001ff */
[----:B0-----:R-:W-:Y:S01]  /*0cd0*/  IMAD R13, R8, UR5, R13 ;  /* 0x00000005080d7c24 */ /* 0x001fe2000f8e020d */
[-C--:B------:R-:W-:Y:S01]  /*0ce0*/  VIMNMX R9, PT, PT, R10, R5.reuse, PT ;  /* 0x000000050a097248 */ /* 0x080fe20003fe0100 */
[----:B------:R-:W-:Y:S01]  /*0cf0*/  IMAD R15, R8, UR5, R15 ;  /* 0x00000005080f7c24 */ /* 0x000fe2000f8e020f */
[----:B------:R-:W-:Y:S01]  /*0d00*/  VIMNMX R19, PT, PT, R12, R5, PT ;  /* 0x000000050c137248 */ /* 0x000fe20003fe0100 */
[----:B--2---:R-:W-:Y:S02]  /*0d10*/  IMAD R13, R13, UR6, R2 ;  /* 0x000000060d0d7c24 */ /* 0x004fe4000f8e0202 */
[----:B------:R-:W-:-:S02]  /*0d20*/  IMAD R9, R8, UR5, R9 ;  /* 0x0000000508097c24 */ /* 0x000fc4000f8e0209 */
[--C-:B------:R-:W-:Y:S01]  /*0d30*/  IMAD R15, R15, UR6, R2.reuse ;  /* 0x000000060f0f7c24 */ /* 0x100fe2000f8e0202 */
[----:B---3--:R-:W-:Y:S01]  /*0d40*/  IADD3 R18, P0, PT, R13, UR12, RZ ;  /* 0x0000000c0d127c10 */ /* 0x008fe2000ff1e0ff */
[----:B------:R-:W-:Y:S02]  /*0d50*/  IMAD R23, R8, UR5, R19 ;  /* 0x0000000508177c24 */ /* 0x000fe4000f8e0213 */
[--C-:B------:R-:W-:Y:S01]  /*0d60*/  IMAD R9, R9, UR6, R2.reuse ;  /* 0x0000000609097c24 */ /* 0x100fe2000f8e0202 */
[----:B------:R-:W-:Y:S01]  /*0d70*/  IADD3 R14, P1, PT, R15, UR12, RZ ;  /* 0x0000000c0f0e7c10 */ /* 0x000fe2000ff3e0ff */
[----:B------:R-:W-:Y:S01]  /*0d80*/  IMAD R23, R23, UR6, R2 ;  /* 0x0000000617177c24 */ /* 0x000fe2000f8e0202 */
[----:B------:R-:W-:Y:S01]  /*0d90*/  LEA.HI.X.SX32 R19, R13, UR13, 0x1, P0 ;  /* 0x0000000d0d137c11 */ /* 0x000fe200080f0eff */
[----:B-1----:R-:W-:Y:S01]  /*0da0*/  IMAD.WIDE R20, R21, 0x4, R16 ;  /* 0x0000000415147825 */ /* 0x002fe200078e0210 */
[----:B------:R-:W-:Y:S02]  /*0db0*/  IADD3 R12, P0, PT, R9, UR12, RZ ;  /* 0x0000000c090c7c10 */ /* 0x000fe4000ff1e0ff */
[----:B------:R-:W-:Y:S01]  /*0dc0*/  LEA.HI.X.SX32 R15, R15, UR13, 0x1, P1 ;  /* 0x0000000d0f0f7c11 */ /* 0x000fe200088f0eff */
[----:B------:R-:W2:Y:S01]  /*0dd0*/  LDG.E.U8 R18, desc[UR8][R18.64] ;  /* 0x0000000812127981 */ /* 0x000ea2000c1e1100 */
[----:B------:R-:W-:-:S02]  /*0de0*/  IADD3 R16, P1, PT, R23, UR12, RZ ;  /* 0x0000000c17107c10 */ /* 0x000fc4000ff3e0ff */
[----:B------:R-:W-:Y:S01]  /*0df0*/  LEA.HI.X.SX32 R13, R9, UR13, 0x1, P0 ;  /* 0x0000000d090d7c11 */ /* 0x000fe200080f0eff */
[----:B------:R-:W3:Y:S01]  /*0e00*/  LDG.E.U8 R14, desc[UR8][R14.64] ;  /* 0x000000080e0e7981 */ /* 0x000ee2000c1e1100 */
[----:B------:R-:W-:-:S03]  /*0e10*/  LEA.HI.X.SX32 R17, R23, UR13, 0x1, P1 ;  /* 0x0000000d17117c11 */ /* 0x000fc600088f0eff */
[----:B------:R-:W4:Y:S04]  /*0e20*/  LDG.E R9, desc[UR8][R20.64] ;  /* 0x0000000814097981 */ /* 0x000f28000c1e1900 */
[----:B------:R-:W5:Y:S04]  /*0e30*/  LDG.E.U8 R12, desc[UR8][R12.64] ;  /* 0x000000080c0c7981 */ /* 0x000f68000c1e1100 */
[----:B------:R-:W5:Y:S04]  /*0e40*/  LDG.E R22, desc[UR8][R20.64+0x4] ;  /* 0x0000040814167981 */ /* 0x000f68000c1e1900 */
[----:B------:R-:W5:Y:S04]  /*0e50*/  LDG.E.U8 R16, desc[UR8][R16.64] ;  /* 0x0000000810107981 */ /* 0x000f68000c1e1100 */
[----:B------:R-:W5:Y:S04]  /*0e60*/  LDG.E R23, desc[UR8][R20.64+0x8] ;  /* 0x0000080814177981 */ /* 0x000f68000c1e1900 */
[----:B------:R-:W5:Y:S01]  /*0e70*/  LDG.E R19, desc[UR8][R20.64+0xc] ;  /* 0x00000c0814137981 */ /* 0x000f62000c1e1900 */
[----:B------:R-:W-:Y:S01]  /*0e80*/  VIADD R6, R6, 0x4 ;  /* 0x0000000406067836 */ /* 0x000fe20000000000 */
[----:B--2---:R-:W-:-:S02]  /*0e90*/  I2FP.F32.U32 R18, R18 ;  /* 0x0000001200127245 */ /* 0x004fc40000201000 */
[----:B---3--:R-:W-:-:S03]  /*0ea0*/  I2FP.F32.U32 R10, R14 ;  /* 0x0000000e000a7245 */ /* 0x008fc60000201000 */
[----:B----4-:R-:W-:Y:S01]  /*0eb0*/  FFMA R9, R18, R9, R11 ;  /* 0x0000000912097223 */ /* 0x010fe2000000000b */
[----:B-----5:R-:W-:-:S03]  /*0ec0*/  I2FP.F32.U32 R14, R12 ;  /* 0x0000000c000e7245 */ /* 0x020fc60000201000 */
[----:B------:R-:W-:Y:S01]  /*0ed0*/  FFMA R9, R10, R22, R9 ;  /* 0x000000160a097223 */ /* 0x000fe20000000009 */
[----:B------:R-:W-:-:S03]  /*0ee0*/  I2FP.F32.U32 R10, R16 ;  /* 0x00000010000a7245 */ /* 0x000fc60000201000 */
[----:B------:R-:W-:-:S04]  /*0ef0*/  FFMA R9, R14, R23, R9 ;  /* 0x000000170e097223 */ /* 0x000fc80000000009 */
[----:B------:R-:W-:-:S07]  /*0f00*/  FFMA R11, R10, R19, R9 ;  /* 0x000000130a0b7223 */ /* 0x000fce0000000009 */
.L_x_50:
[----:B------:R-:W-:Y:S05]  /*0f10*/  BRA.U !UP1, `(.L_x_51) ;  /* 0x0000000109707547 */ /* 0x000fea000b800000 */
[----:B------:R-:W0:Y:S01]  /*0f20*/  LDCU UR5, c[0x0][0x390] ;  /* 0x00007200ff0577ac */ /* 0x000e220008000800 */
[----:B------:R-:W-:Y:S01]  /*0f30*/  IMAD.IADD R9, R3, 0x1, R6 ;  /* 0x0000000103097824 */ /* 0x000fe200078e0206 */
[----:B------:R-:W1:Y:S01]  /*0f40*/  LDC.64 R12, c[0x0][0x3a8] ;  /* 0x0000ea00ff0c7b82 */ /* 0x000e620000000a00 */
[----:B------:R-:W2:Y:S03]  /*0f50*/  LDCU UR6, c[0x0][0x398] ;  /* 0x00007300ff0677ac */ /* 0x000ea60008000800 */
[----:B------:R-:W-:Y:S01]  /*0f60*/  VIMNMX R10, PT, PT, RZ, R9, !PT ;  /* 0x00000009ff0a7248 */ /* 0x000fe20007fe0100 */
[----:B------:R-:W3:Y:S01]  /*0f70*/  LDCU.64 UR12, c[0x0][0x380] ;  /* 0x00007000ff0c77ac */ /* 0x000ee20008000a00 */
[----:B------:R-:W-:Y:S02]  /*0f80*/  VIADDMNMX R14, R9, 0x1, RZ, !PT ;  /* 0x00000001090e7846 */ /* 0x000fe400078001ff */
[----:B------:R-:W-:-:S02]  /*0f90*/  VIMNMX R9, PT, PT, R10, R5, PT ;  /* 0x000000050a097248 */ /* 0x000fc40003fe0100 */
[----:B------:R-:W-:-:S03]  /*0fa0*/  VIMNMX R15, PT, PT, R14, R5, PT ;  /* 0x000000050e0f7248 */ /* 0x000fc60003fe0100 */
[C---:B0-----:R-:W-:Y:S02]  /*0fb0*/  IMAD R9, R8.reuse, UR5, R9 ;  /* 0x0000000508097c24 */ /* 0x041fe4000f8e0209 */
[----:B------:R-:W-:Y:S02]  /*0fc0*/  IMAD R15, R8, UR5, R15 ;  /* 0x00000005080f7c24 */ /* 0x000fe4000f8e020f */
[--C-:B--2---:R-:W-:Y:S02]  /*0fd0*/  IMAD R10, R9, UR6, R2.reuse ;  /* 0x00000006090a7c24 */ /* 0x104fe4000f8e0202 */
[----:B------:R-:W-:Y:S02]  /*0fe0*/  IMAD R17, R15, UR6, R2 ;  /* 0x000000060f117c24 */ /* 0x000fe4000f8e0202 */
[----:B------:R-:W-:Y:S01]  /*0ff0*/  VIADD R9, R6, UR14 ;  /* 0x0000000e06097c36 */ /* 0x000fe20008000000 */
[C---:B---3--:R-:W-:Y:S02]  /*1000*/  IADD3 R14, P0, PT, R10.reuse, UR12, RZ ;  /* 0x0000000c0a0e7c10 */ /* 0x048fe4000ff1e0ff */
[----:B------:R-:W-:Y:S01]  /*1010*/  IADD3 R16, P1, PT, R17, UR12, RZ ;  /* 0x0000000c11107c10 */ /* 0x000fe2000ff3e0ff */
[----:B-1----:R-:W-:Y:S01]  /*1020*/  IMAD.WIDE R12, R9, 0x4, R12 ;  /* 0x00000004090c7825 */ /* 0x002fe200078e020c */
[----:B------:R-:W-:-:S02]  /*1030*/  LEA.HI.X.SX32 R15, R10, UR13, 0x1, P0 ;  /* 0x0000000d0a0f7c11 */ /* 0x000fc400080f0eff */
[----:B------:R-:W-:Y:S02]  /*1040*/  LEA.HI.X.SX32 R17, R17, UR13, 0x1, P1 ;  /* 0x0000000d11117c11 */ /* 0x000fe400088f0eff */
[----:B------:R-:W2:Y:S04]  /*1050*/  LDG.E R9, desc[UR8][R12.64] ;  /* 0x000000080c097981 */ /* 0x000ea8000c1e1900 */
[----:B------:R-:W3:Y:S04]  /*1060*/  LDG.E.U8 R14, desc[UR8][R14.64] ;  /* 0x000000080e0e7981 */ /* 0x000ee8000c1e1100 */
[----:B------:R-:W4:Y:S04]  /*1070*/  LDG.E.U8 R16, desc[UR8][R16.64] ;  /* 0x0000000810107981 */ /* 0x000f28000c1e1100 */
[----:B------:R-:W5:Y:S01]  /*1080*/  LDG.E R19, desc[UR8][R12.64+0x4] ;  /* 0x000004080c137981 */ /* 0x000f62000c1e1900 */
[----:B------:R-:W-:Y:S01]  /*1090*/  VIADD R6, R6, 0x2 ;  /* 0x0000000206067836 */ /* 0x000fe20000000000 */
[----:B---3--:R-:W-:-:S02]  /*10a0*/  I2FP.F32.U32 R10, R14 ;  /* 0x0000000e000a7245 */ /* 0x008fc40000201000 */
[----:B----4-:R-:W-:-:S03]  /*10b0*/  I2FP.F32.U32 R18, R16 ;  /* 0x0000001000127245 */ /* 0x010fc60000201000 */
[----:B--2---:R-:W-:-:S04]  /*10c0*/  FFMA R9, R10, R9, R11 ;  /* 0x000000090a097223 */ /* 0x004fc8000000000b */
[----:B-----5:R-:W-:-:S07]  /*10d0*/  FFMA R11, R18, R19, R9 ;  /* 0x00000013120b7223 */ /* 0x020fce0000000009 */
.L_x_51:
[----:B------:R-:W0:Y:S01]  /*10e0*/  LDCU UR5, c[0x0][0x390] ;  /* 0x00007200ff0577ac */ /* 0x000e220008000800 */
[C---:B------:R-:W-:Y:S01]  /*10f0*/  VIADDMNMX R10, R6.reuse, R3, RZ, !PT ;  /* 0x00000003060a7246 */ /* 0x040fe200078001ff */
[----:B------:R-:W1:Y:S01]  /*1100*/  LDC.64 R12, c[0x0][0x3a8] ;  /* 0x0000ea00ff0c7b82 */ /* 0x000e620000000a00 */
[----:B------:R-:W-:Y:S01]  /*1110*/  VIADD R15, R6, UR14 ;  /* 0x0000000e060f7c36 */ /* 0x000fe20008000000 */
[----:B------:R-:W2:Y:S01]  /*1120*/  LDCU UR6, c[0x0][0x398] ;  /* 0x00007300ff0677ac */ /* 0x000ea20008000800 */
[----:B------:R-:W-:Y:S01]  /*1130*/  VIMNMX R9, PT, PT, R10, R5, PT ;  /* 0x000000050a097248 */ /* 0x000fe20003fe0100 */
[----:B------:R-:W3:Y:S04]  /*1140*/  LDCU.64 UR12, c[0x0][0x380] ;  /* 0x00007000ff0c77ac */ /* 0x000ee80008000a00 */
[----:B0-----:R-:W-:-:S04]  /*1150*/  IMAD R9, R8, UR5, R9 ;  /* 0x0000000508097c24 */ /* 0x001fc8000f8e0209 */
[----:B--2---:R-:W-:Y:S02]  /*1160*/  IMAD R9, R9, UR6, R2 ;  /* 0x0000000609097c24 */ /* 0x004fe4000f8e0202 */
[----:B-1----:R-:W-:-:S03]  /*1170*/  IMAD.WIDE R12, R15, 0x4, R12 ;  /* 0x000000040f0c7825 */ /* 0x002fc600078e020c */
[----:B---3--:R-:W-:-:S04]  /*1180*/  IADD3 R8, P0, PT, R9, UR12, RZ ;  /* 0x0000000c09087c10 */ /* 0x008fc8000ff1e0ff */
[----:B------:R-:W-:Y:S01]  /*1190*/  LEA.HI.X.SX32 R9, R9, UR13, 0x1, P0 ;  /* 0x0000000d09097c11 */ /* 0x000fe200080f0eff */
[----:B------:R-:W2:Y:S04]  /*11a0*/  LDG.E R12, desc[UR8][R12.64] ;  /* 0x000000080c0c7981 */ /* 0x000ea8000c1e1900 */
[----:B------:R-:W3:Y:S01]  /*11b0*/  LDG.E.U8 R8, desc[UR8][R8.64] ;  /* 0x0000000808087981 */ /* 0x000ee2000c1e1100 */
[----:B------:R-:W-:Y:S02]  /*11c0*/  UISETP.NE.AND UP1, UPT, UR4, UR15, UPT ;  /* 0x0000000f0400728c */ /* 0x000fe4000bf25270 */
[----:B------:R-:W-:-:S07]  /*11d0*/  UIADD3 UR5, UPT, UPT, UR4, 0x1, URZ ;  /* 0x0000000104057890 */ /* 0x000fce000fffe0ff */
[----:B------:R-:W-:Y:S01]  /*11e0*/  UMOV UR4, UR5 ;  /* 0x0000000500047c82 */ /* 0x000fe20008000000 */
[----:B---3--:R-:W-:-:S05]  /*11f0*/  I2FP.F32.U32 R6, R8 ;  /* 0x0000000800067245 */ /* 0x008fca0000201000 */
[----:B--2---:R-:W-:Y:S01]  /*1200*/  FFMA R11, R6, R12, R11 ;  /* 0x0000000c060b7223 */ /* 0x004fe2000000000b */
[----:B------:R-:W-:Y:S06]  /*1210*/  BRA.U UP1, `(.L_x_52) ;  /* 0xfffffff101c87547 */ /* 0x000fec000b83ffff */
[----:B------:R-:W-:-:S07]  /*1220*/  FADD R11, R11, 0.5 ;  /* 0x3f0000000b0b7421 */ /* 0x000fce0000000000 */
.L_x_47:
[----:B------:R-:W0:Y:S01]  /*1230*/  LDCU.64 UR4, c[0x0][0x388] ;  /* 0x00007100ff0477ac */ /* 0x000e220008000a00 */
[----:B------:R-:W1:Y:S01]  /*1240*/  F2I.U32.TRUNC.NTZ R11, R11 ;  /* 0x0000000b000b7305 */ /* 0x000e62000020f000 */
[----:B0-----:R-:W-:-:S04]  /*1250*/  IADD3 R2, P0, PT, R0, UR4, RZ ;  /* 0x0000000400027c10 */ /* 0x001fc8000ff1e0ff */
[----:B------:R-:W-:-:S05]  /*1260*/  LEA.HI.X.SX32 R3, R0, UR5, 0x1, P0 ;  /* 0x0000000500037c11 */ /* 0x000fca00080f0eff */
[----:B-1----:R-:W-:Y:S01]  /*1270*/  STG.E.U8 desc[UR8][R2.64], R11 ;  /* 0x0000000b02007986 */ /* 0x002fe2000c101108 */
[----:B------:R-:W-:Y:S05]  /*1280*/  EXIT ;  /* 0x000000000000794d */ /* 0x000fea0003800000 */
.L_x_53:
        /* <DEDUP_REMOVED lines=15> */
.L_x_60:


//--------------------- .nv.global.init           --------------------------
	.section	.nv.global.init,"aw",@progbits
	.align	4
.nv.global.init:
	.type		__cudart_i2opi_f,@object
	.size		__cudart_i2opi_f,(.L_0 - __cudart_i2opi_f)
__cudart_i2opi_f:
        /*0000*/ 	.byte	0x41, 0x90, 0x43, 0x3c, 0x99, 0x95, 0x62, 0xdb, 0xc0, 0xdd, 0x34, 0xf5, 0xd1, 0x57, 0x27, 0xfc
        /*0010*/ 	.byte	0x29, 0x15, 0x44, 0x4e, 0x6e, 0x83, 0xf9, 0xa2
.L_0:


//--------------------- .nv.shared.reserved.0     --------------------------
	.section	.nv.shared.reserved.0,"aw",@nobits
	.weak		__nv_reservedSMEM_offset_0_alias
	.size		__nv_reservedSMEM_offset_0_alias, 0, 64
	.other		__nv_reservedSMEM_offset_0_alias,@"STO_CUDA_RESERVED_SHARED STV_DEFAULT"
__nv_reservedSMEM_offset_0_alias:
	.zero		0
	.zero		64


//--------------------- .nv.shared._Z12embossKernelPhS_iiif --------------------------
	.section	.nv.shared._Z12embossKernelPhS_iiif,"aw",@nobits
	.sectionflags	@""
	.align	4
.nv.shared._Z12embossKernelPhS_iiif:
	.zero		1060


//--------------------- .nv.constant0._Z17oilPaintingKernelPhS_iiiii --------------------------
	.section	.nv.constant0._Z17oilPaintingKernelPhS_iiiii,"a",@progbits
	.sectionflags	@""
	.align	4
.nv.constant0._Z17oilPaintingKernelPhS_iiiii:
	.zero		932


//--------------------- .nv.constant0._Z10waveKernelPhS_iiiffff --------------------------
	.section	.nv.constant0._Z10waveKernelPhS_iiiffff,"a",@progbits
	.sectionflags	@""
	.align	4
.nv.constant0._Z10waveKernelPhS_iiiffff:
	.zero		940


//--------------------- .nv.constant0._Z14dilationKernelPhS_iiii --------------------------
	.section	.nv.constant0._Z14dilationKernelPhS_iiii,"a",@progbits
	.sectionflags	@""
	.align	4
.nv.constant0._Z14dilationKernelPhS_iiii:
	.zero		928


//--------------------- .nv.constant0._Z13erosionKernelPhS_iiii --------------------------
	.section	.nv.constant0._Z13erosionKernelPhS_iiii,"a",@progbits
	.sectionflags	@""
	.align	4
.nv.constant0._Z13erosionKernelPhS_iiii:
	.zero		928


//--------------------- .nv.constant0._Z12embossKernelPhS_iiif --------------------------
	.section	.nv.constant0._Z12embossKernelPhS_iiif,"a",@progbits
	.sectionflags	@""
	.align	4
.nv.constant0._Z12embossKernelPhS_iiif:
	.zero		928


//--------------------- .nv.constant0._Z14gaussianKernelPhS_iiiifPf --------------------------
	.section	.nv.constant0._Z14gaussianKernelPhS_iiiifPf,"a",@progbits
	.sectionflags	@""
	.align	4
.nv.constant0._Z14gaussianKernelPhS_iiiifPf:
	.zero		944


//--------------------- SYMBOLS --------------------------

	.type		.nv.reservedSmem.offset0,@object
	.size		.nv.reservedSmem.offset0,0x4
	.type		.nv.reservedSmem.cap,@object
	.size		.nv.reservedSmem.cap,0x4
